//
// Generated by NVIDIA NVVM Compiler
//
// Compiler Build ID: CL-36424714
// Cuda compilation tools, release 13.0, V13.0.88
// Based on NVVM 20.0.0
//

.version 9.0
.target sm_100
.address_size 64

	// .globl	_Z10vector_addPKfS0_Pfi
.global .align 4 .b8 __cudart_i2opi_f[24] = {65, 144, 67, 60, 153, 149, 98, 219, 192, 221, 52, 245, 209, 87, 39, 252, 41, 21, 68, 78, 110, 131, 249, 162};

.visible .entry _Z10vector_addPKfS0_Pfi(
	.param .u64 .ptr .align 1 _Z10vector_addPKfS0_Pfi_param_0,
	.param .u64 .ptr .align 1 _Z10vector_addPKfS0_Pfi_param_1,
	.param .u64 .ptr .align 1 _Z10vector_addPKfS0_Pfi_param_2,
	.param .u32 _Z10vector_addPKfS0_Pfi_param_3
)
{
	.reg .pred 	%p<2>;
	.reg .b32 	%r<6>;
	.reg .b32 	%f<4>;
	.reg .b64 	%rd<11>;

	ld.param.u64 	%rd1, [_Z10vector_addPKfS0_Pfi_param_0];
	ld.param.u64 	%rd2, [_Z10vector_addPKfS0_Pfi_param_1];
	ld.param.u64 	%rd3, [_Z10vector_addPKfS0_Pfi_param_2];
	ld.param.u32 	%r2, [_Z10vector_addPKfS0_Pfi_param_3];
	mov.u32 	%r3, %ctaid.x;
	mov.u32 	%r4, %ntid.x;
	mov.u32 	%r5, %tid.x;
	mad.lo.s32 	%r1, %r3, %r4, %r5;
	setp.ge.s32 	%p1, %r1, %r2;
	@%p1 bra 	$L__BB0_2;
	cvta.to.global.u64 	%rd4, %rd1;
	cvta.to.global.u64 	%rd5, %rd2;
	cvta.to.global.u64 	%rd6, %rd3;
	mul.wide.s32 	%rd7, %r1, 4;
	add.s64 	%rd8, %rd4, %rd7;
	ld.global.f32 	%f1, [%rd8];
	add.s64 	%rd9, %rd5, %rd7;
	ld.global.f32 	%f2, [%rd9];
	add.f32 	%f3, %f1, %f2;
	add.s64 	%rd10, %rd6, %rd7;
	st.global.f32 	[%rd10], %f3;
$L__BB0_2:
	ret;

}
	// .globl	_Z12vector_scalePKfPffi
.visible .entry _Z12vector_scalePKfPffi(
	.param .u64 .ptr .align 1 _Z12vector_scalePKfPffi_param_0,
	.param .u64 .ptr .align 1 _Z12vector_scalePKfPffi_param_1,
	.param .f32 _Z12vector_scalePKfPffi_param_2,
	.param .u32 _Z12vector_scalePKfPffi_param_3
)
{
	.reg .pred 	%p<2>;
	.reg .b32 	%r<6>;
	.reg .b32 	%f<4>;
	.reg .b64 	%rd<8>;

	ld.param.u64 	%rd1, [_Z12vector_scalePKfPffi_param_0];
	ld.param.u64 	%rd2, [_Z12vector_scalePKfPffi_param_1];
	ld.param.f32 	%f1, [_Z12vector_scalePKfPffi_param_2];
	ld.param.u32 	%r2, [_Z12vector_scalePKfPffi_param_3];
	mov.u32 	%r3, %ctaid.x;
	mov.u32 	%r4, %ntid.x;
	mov.u32 	%r5, %tid.x;
	mad.lo.s32 	%r1, %r3, %r4, %r5;
	setp.ge.s32 	%p1, %r1, %r2;
	@%p1 bra 	$L__BB1_2;
	cvta.to.global.u64 	%rd3, %rd1;
	cvta.to.global.u64 	%rd4, %rd2;
	mul.wide.s32 	%rd5, %r1, 4;
	add.s64 	%rd6, %rd3, %rd5;
	ld.global.f32 	%f2, [%rd6];
	mul.f32 	%f3, %f1, %f2;
	add.s64 	%rd7, %rd4, %rd5;
	st.global.f32 	[%rd7], %f3;
$L__BB1_2:
	ret;

}
	// .globl	_Z14vector_computePKfPfi
.visible .entry _Z14vector_computePKfPfi(
	.param .u64 .ptr .align 1 _Z14vector_computePKfPfi_param_0,
	.param .u64 .ptr .align 1 _Z14vector_computePKfPfi_param_1,
	.param .u32 _Z14vector_computePKfPfi_param_2
)
{
	.local .align 4 .b8 	__local_depot2[28];
	.reg .b64 	%SP;
	.reg .b64 	%SPL;
	.reg .pred 	%p<19>;
	.reg .b32 	%r<88>;
	.reg .b32 	%f<51>;
	.reg .b64 	%rd<46>;
	.reg .b64 	%fd<5>;

	mov.u64 	%SPL, __local_depot2;
	ld.param.u64 	%rd13, [_Z14vector_computePKfPfi_param_0];
	ld.param.u64 	%rd14, [_Z14vector_computePKfPfi_param_1];
	ld.param.u32 	%r31, [_Z14vector_computePKfPfi_param_2];
	add.u64 	%rd1, %SPL, 0;
	add.u64 	%rd2, %SPL, 0;
	mov.u32 	%r32, %ctaid.x;
	mov.u32 	%r33, %ntid.x;
	mov.u32 	%r34, %tid.x;
	mad.lo.s32 	%r1, %r32, %r33, %r34;
	setp.ge.s32 	%p1, %r1, %r31;
	@%p1 bra 	$L__BB2_20;
	cvta.to.global.u64 	%rd17, %rd13;
	mul.wide.s32 	%rd18, %r1, 4;
	add.s64 	%rd19, %rd17, %rd18;
	ld.global.f32 	%f48, [%rd19];
	mov.b32 	%r79, 0;
	mov.u64 	%rd30, __cudart_i2opi_f;
$L__BB2_2:
	mul.f32 	%f13, %f48, 0f3F22F983;
	cvt.rni.s32.f32 	%r87, %f13;
	cvt.rn.f32.s32 	%f14, %r87;
	fma.rn.f32 	%f15, %f14, 0fBFC90FDA, %f48;
	fma.rn.f32 	%f16, %f14, 0fB3A22168, %f15;
	fma.rn.f32 	%f50, %f14, 0fA7C234C5, %f16;
	abs.f32 	%f4, %f48;
	setp.ltu.f32 	%p2, %f4, 0f47CE4780;
	mov.u32 	%r83, %r87;
	mov.f32 	%f49, %f50;
	@%p2 bra 	$L__BB2_10;
	setp.neu.f32 	%p3, %f4, 0f7F800000;
	@%p3 bra 	$L__BB2_5;
	mov.f32 	%f19, 0f00000000;
	mul.rn.f32 	%f49, %f48, %f19;
	mov.b32 	%r83, 0;
	bra.uni 	$L__BB2_10;
$L__BB2_5:
	mov.b32 	%r4, %f48;
	shl.b32 	%r37, %r4, 8;
	or.b32  	%r5, %r37, -2147483648;
	mov.b64 	%rd44, 0;
	mov.b32 	%r80, 0;
	mov.u64 	%rd42, %rd30;
	mov.u64 	%rd43, %rd2;
$L__BB2_6:
	.pragma "nounroll";
	ld.global.nc.u32 	%r38, [%rd42];
	mad.wide.u32 	%rd22, %r38, %r5, %rd44;
	shr.u64 	%rd44, %rd22, 32;
	st.local.u32 	[%rd43], %rd22;
	add.s32 	%r80, %r80, 1;
	add.s64 	%rd43, %rd43, 4;
	add.s64 	%rd42, %rd42, 4;
	setp.ne.s32 	%p4, %r80, 6;
	@%p4 bra 	$L__BB2_6;
	shr.u32 	%r39, %r4, 23;
	st.local.u32 	[%rd2+24], %rd44;
	and.b32  	%r8, %r39, 31;
	and.b32  	%r40, %r39, 224;
	add.s32 	%r41, %r40, -128;
	shr.u32 	%r42, %r41, 5;
	mul.wide.u32 	%rd23, %r42, 4;
	sub.s64 	%rd9, %rd2, %rd23;
	ld.local.u32 	%r81, [%rd9+24];
	ld.local.u32 	%r82, [%rd9+20];
	setp.eq.s32 	%p5, %r8, 0;
	@%p5 bra 	$L__BB2_9;
	shf.l.wrap.b32 	%r81, %r82, %r81, %r8;
	ld.local.u32 	%r43, [%rd9+16];
	shf.l.wrap.b32 	%r82, %r43, %r82, %r8;
$L__BB2_9:
	shr.u32 	%r44, %r81, 30;
	shf.l.wrap.b32 	%r45, %r82, %r81, 2;
	shl.b32 	%r46, %r82, 2;
	shr.u32 	%r47, %r45, 31;
	add.s32 	%r48, %r47, %r44;
	neg.s32 	%r49, %r48;
	setp.lt.s32 	%p6, %r4, 0;
	selp.b32 	%r83, %r49, %r48, %p6;
	xor.b32  	%r50, %r45, %r4;
	shr.s32 	%r51, %r45, 31;
	xor.b32  	%r52, %r51, %r45;
	xor.b32  	%r53, %r51, %r46;
	cvt.u64.u32 	%rd24, %r52;
	shl.b64 	%rd25, %rd24, 32;
	cvt.u64.u32 	%rd26, %r53;
	or.b64  	%rd27, %rd25, %rd26;
	cvt.rn.f64.s64 	%fd1, %rd27;
	mul.f64 	%fd2, %fd1, 0d3BF921FB54442D19;
	cvt.rn.f32.f64 	%f17, %fd2;
	neg.f32 	%f18, %f17;
	setp.lt.s32 	%p7, %r50, 0;
	selp.f32 	%f49, %f18, %f17, %p7;
$L__BB2_10:
	setp.ltu.f32 	%p8, %f4, 0f47CE4780;
	mul.rn.f32 	%f20, %f49, %f49;
	and.b32  	%r55, %r83, 1;
	setp.eq.b32 	%p9, %r55, 1;
	selp.f32 	%f21, 0f3F800000, %f49, %p9;
	fma.rn.f32 	%f22, %f20, %f21, 0f00000000;
	fma.rn.f32 	%f23, %f20, 0f37CBAC00, 0fBAB607ED;
	selp.f32 	%f24, %f23, 0fB94D4153, %p9;
	selp.f32 	%f25, 0f3D2AAABB, 0f3C0885E4, %p9;
	fma.rn.f32 	%f26, %f24, %f20, %f25;
	selp.f32 	%f27, 0fBEFFFFFF, 0fBE2AAAA8, %p9;
	fma.rn.f32 	%f28, %f26, %f20, %f27;
	fma.rn.f32 	%f29, %f28, %f22, %f21;
	and.b32  	%r56, %r83, 2;
	setp.eq.s32 	%p10, %r56, 0;
	mov.f32 	%f30, 0f00000000;
	sub.f32 	%f31, %f30, %f29;
	selp.f32 	%f8, %f29, %f31, %p10;
	@%p8 bra 	$L__BB2_18;
	setp.neu.f32 	%p11, %f4, 0f7F800000;
	@%p11 bra 	$L__BB2_13;
	mov.f32 	%f34, 0f00000000;
	mul.rn.f32 	%f50, %f48, %f34;
	mov.b32 	%r87, 0;
	bra.uni 	$L__BB2_18;
$L__BB2_13:
	mov.b32 	%r17, %f48;
	shl.b32 	%r58, %r17, 8;
	or.b32  	%r18, %r58, -2147483648;
	mov.b64 	%rd45, 0;
	mov.b32 	%r84, 0;
$L__BB2_14:
	.pragma "nounroll";
	mul.wide.u32 	%rd29, %r84, 4;
	add.s64 	%rd31, %rd30, %rd29;
	ld.global.nc.u32 	%r59, [%rd31];
	mad.wide.u32 	%rd32, %r59, %r18, %rd45;
	shr.u64 	%rd45, %rd32, 32;
	add.s64 	%rd33, %rd1, %rd29;
	st.local.u32 	[%rd33], %rd32;
	add.s32 	%r84, %r84, 1;
	setp.ne.s32 	%p12, %r84, 6;
	@%p12 bra 	$L__BB2_14;
	shr.u32 	%r60, %r17, 23;
	st.local.u32 	[%rd1+24], %rd45;
	and.b32  	%r21, %r60, 31;
	and.b32  	%r61, %r60, 224;
	add.s32 	%r62, %r61, -128;
	shr.u32 	%r63, %r62, 5;
	mul.wide.u32 	%rd34, %r63, 4;
	sub.s64 	%rd12, %rd1, %rd34;
	ld.local.u32 	%r85, [%rd12+24];
	ld.local.u32 	%r86, [%rd12+20];
	setp.eq.s32 	%p13, %r21, 0;
	@%p13 bra 	$L__BB2_17;
	shf.l.wrap.b32 	%r85, %r86, %r85, %r21;
	ld.local.u32 	%r64, [%rd12+16];
	shf.l.wrap.b32 	%r86, %r64, %r86, %r21;
$L__BB2_17:
	shr.u32 	%r65, %r85, 30;
	shf.l.wrap.b32 	%r66, %r86, %r85, 2;
	shl.b32 	%r67, %r86, 2;
	shr.u32 	%r68, %r66, 31;
	add.s32 	%r69, %r68, %r65;
	neg.s32 	%r70, %r69;
	setp.lt.s32 	%p14, %r17, 0;
	selp.b32 	%r87, %r70, %r69, %p14;
	xor.b32  	%r71, %r66, %r17;
	shr.s32 	%r72, %r66, 31;
	xor.b32  	%r73, %r72, %r66;
	xor.b32  	%r74, %r72, %r67;
	cvt.u64.u32 	%rd35, %r73;
	shl.b64 	%rd36, %rd35, 32;
	cvt.u64.u32 	%rd37, %r74;
	or.b64  	%rd38, %rd36, %rd37;
	cvt.rn.f64.s64 	%fd3, %rd38;
	mul.f64 	%fd4, %fd3, 0d3BF921FB54442D19;
	cvt.rn.f32.f64 	%f32, %fd4;
	neg.f32 	%f33, %f32;
	setp.lt.s32 	%p15, %r71, 0;
	selp.f32 	%f50, %f33, %f32, %p15;
$L__BB2_18:
	add.s32 	%r76, %r87, 1;
	mul.rn.f32 	%f35, %f50, %f50;
	and.b32  	%r77, %r87, 1;
	setp.eq.b32 	%p16, %r77, 1;
	selp.f32 	%f36, %f50, 0f3F800000, %p16;
	fma.rn.f32 	%f37, %f35, %f36, 0f00000000;
	fma.rn.f32 	%f38, %f35, 0f37CBAC00, 0fBAB607ED;
	selp.f32 	%f39, 0fB94D4153, %f38, %p16;
	selp.f32 	%f40, 0f3C0885E4, 0f3D2AAABB, %p16;
	fma.rn.f32 	%f41, %f39, %f35, %f40;
	selp.f32 	%f42, 0fBE2AAAA8, 0fBEFFFFFF, %p16;
	fma.rn.f32 	%f43, %f41, %f35, %f42;
	fma.rn.f32 	%f44, %f43, %f37, %f36;
	and.b32  	%r78, %r76, 2;
	setp.eq.s32 	%p17, %r78, 0;
	mov.f32 	%f45, 0f00000000;
	sub.f32 	%f46, %f45, %f44;
	selp.f32 	%f47, %f44, %f46, %p17;
	fma.rn.f32 	%f48, %f8, %f47, 0f3DCCCCCD;
	add.s32 	%r79, %r79, 1;
	setp.ne.s32 	%p18, %r79, 100;
	@%p18 bra 	$L__BB2_2;
	cvta.to.global.u64 	%rd39, %rd14;
	add.s64 	%rd41, %rd39, %rd18;
	st.global.f32 	[%rd41], %f48;
$L__BB2_20:
	ret;

}
	// .globl	_Z10vector_fmaPKfS0_S0_Pfi
.visible .entry _Z10vector_fmaPKfS0_S0_Pfi(
	.param .u64 .ptr .align 1 _Z10vector_fmaPKfS0_S0_Pfi_param_0,
	.param .u64 .ptr .align 1 _Z10vector_fmaPKfS0_S0_Pfi_param_1,
	.param .u64 .ptr .align 1 _Z10vector_fmaPKfS0_S0_Pfi_param_2,
	.param .u64 .ptr .align 1 _Z10vector_fmaPKfS0_S0_Pfi_param_3,
	.param .u32 _Z10vector_fmaPKfS0_S0_Pfi_param_4
)
{
	.reg .pred 	%p<2>;
	.reg .b32 	%r<6>;
	.reg .b32 	%f<5>;
	.reg .b64 	%rd<14>;

	ld.param.u64 	%rd1, [_Z10vector_fmaPKfS0_S0_Pfi_param_0];
	ld.param.u64 	%rd2, [_Z10vector_fmaPKfS0_S0_Pfi_param_1];
	ld.param.u64 	%rd3, [_Z10vector_fmaPKfS0_S0_Pfi_param_2];
	ld.param.u64 	%rd4, [_Z10vector_fmaPKfS0_S0_Pfi_param_3];
	ld.param.u32 	%r2, [_Z10vector_fmaPKfS0_S0_Pfi_param_4];
	mov.u32 	%r3, %ctaid.x;
	mov.u32 	%r4, %ntid.x;
	mov.u32 	%r5, %tid.x;
	mad.lo.s32 	%r1, %r3, %r4, %r5;
	setp.ge.s32 	%p1, %r1, %r2;
	@%p1 bra 	$L__BB3_2;
	cvta.to.global.u64 	%rd5, %rd1;
	cvta.to.global.u64 	%rd6, %rd2;
	cvta.to.global.u64 	%rd7, %rd3;
	cvta.to.global.u64 	%rd8, %rd4;
	mul.wide.s32 	%rd9, %r1, 4;
	add.s64 	%rd10, %rd5, %rd9;
	ld.global.f32 	%f1, [%rd10];
	add.s64 	%rd11, %rd6, %rd9;
	ld.global.f32 	%f2, [%rd11];
	add.s64 	%rd12, %rd7, %rd9;
	ld.global.f32 	%f3, [%rd12];
	fma.rn.f32 	%f4, %f1, %f2, %f3;
	add.s64 	%rd13, %rd8, %rd9;
	st.global.f32 	[%rd13], %f4;
$L__BB3_2:
	ret;

}


// ===== COMPILED SASS (sm_100) =====

	.target	sm_100

	.elftype	@"ET_EXEC"


//--------------------- .note.nv.tkinfo           --------------------------
	.section	.note.nv.tkinfo,"",@"SHT_NOTE"
	.sectionflags	@"SHF_NOTE_NV_TKINFO"
	.tkinfo
        /*0018*/ 	.word	0x00000002
        /*0030*/ 	.string	""
        /*0030*/ 	.string	"ptxas"
        /*0030*/ 	.string	"Cuda compilation tools, release 13.0, V13.0.88"
        /*0030*/ 	.string	"Build cuda_13.0.r13.0/compiler.36424714_0"
        /*0030*/ 	.string	"-arch sm_100 -m 64 "



//--------------------- .note.nv.cuinfo           --------------------------
	.section	.note.nv.cuinfo,"",@"SHT_NOTE"
	.sectionflags	@"SHF_NOTE_NV_CUINFO"
        /*0018*/ 	.short	0x0002
        /*001a*/ 	.short	0x0064
        /*001c*/ 	.short	0x0082
	.zero		2


//--------------------- .nv.info                  --------------------------
	.section	.nv.info,"",@"SHT_CUDA_INFO"
	.align	4


	//----- nvinfo : EIATTR_REGCOUNT
	.align		4
        /*0000*/ 	.byte	0x04, 0x2f
        /*0002*/ 	.short	(.L_2 - .L_1)
	.align		4
.L_1:
        /*0004*/ 	.word	index@(_Z10vector_addPKfS0_Pfi)
        /*0008*/ 	.word	0x0000000c


	//----- nvinfo : EIATTR_FRAME_SIZE
	.align		4
.L_2:
        /*000c*/ 	.byte	0x04, 0x11
        /*000e*/ 	.short	(.L_4 - .L_3)
	.align		4
.L_3:
        /*0010*/ 	.word	index@(_Z10vector_addPKfS0_Pfi)
        /*0014*/ 	.word	0x00000000


	//----- nvinfo : EIATTR_REGCOUNT
	.align		4
.L_4:
        /*0018*/ 	.byte	0x04, 0x2f
        /*001a*/ 	.short	(.L_6 - .L_5)
	.align		4
.L_5:
        /*001c*/ 	.word	index@(_Z12vector_scalePKfPffi)
        /*0020*/ 	.word	0x0000000a


	//----- nvinfo : EIATTR_FRAME_SIZE
	.align		4
.L_6:
        /*0024*/ 	.byte	0x04, 0x11
        /*0026*/ 	.short	(.L_8 - .L_7)
	.align		4
.L_7:
        /*0028*/ 	.word	index@(_Z12vector_scalePKfPffi)
        /*002c*/ 	.word	0x00000000


	//----- nvinfo : EIATTR_REGCOUNT
	.align		4
.L_8:
        /*0030*/ 	.byte	0x04, 0x2f
        /*0032*/ 	.short	(.L_10 - .L_9)
	.align		4
.L_9:
        /*0034*/ 	.word	index@(_Z14vector_computePKfPfi)
        /*0038*/ 	.word	0x0000001c


	//----- nvinfo : EIATTR_FRAME_SIZE
	.align		4
.L_10:
        /*003c*/ 	.byte	0x04, 0x11
        /*003e*/ 	.short	(.L_12 - .L_11)
	.align		4
.L_11:
        /*0040*/ 	.word	index@(_Z14vector_computePKfPfi)
        /*0044*/ 	.word	0x00000000


	//----- nvinfo : EIATTR_REGCOUNT
	.align		4
.L_12:
        /*0048*/ 	.byte	0x04, 0x2f
        /*004a*/ 	.short	(.L_14 - .L_13)
	.align		4
.L_13:
        /*004c*/ 	.word	index@(_Z10vector_fmaPKfS0_S0_Pfi)
        /*0050*/ 	.word	0x0000000e


	//----- nvinfo : EIATTR_FRAME_SIZE
	.align		4
.L_14:
        /*0054*/ 	.byte	0x04, 0x11
        /*0056*/ 	.short	(.L_16 - .L_15)
	.align		4
.L_15:
        /*0058*/ 	.word	index@(_Z10vector_fmaPKfS0_S0_Pfi)
        /*005c*/ 	.word	0x00000000


	//----- nvinfo : EIATTR_MIN_STACK_SIZE
	.align		4
.L_16:
        /*0060*/ 	.byte	0x04, 0x12
        /*0062*/ 	.short	(.L_18 - .L_17)
	.align		4
.L_17:
        /*0064*/ 	.word	index@(_Z10vector_fmaPKfS0_S0_Pfi)
        /*0068*/ 	.word	0x00000000


	//----- nvinfo : EIATTR_MIN_STACK_SIZE
	.align		4
.L_18:
        /*006c*/ 	.byte	0x04, 0x12
        /*006e*/ 	.short	(.L_20 - .L_19)
	.align		4
.L_19:
        /*0070*/ 	.word	index@(_Z14vector_computePKfPfi)
        /*0074*/ 	.word	0x00000000


	//----- nvinfo : EIATTR_MIN_STACK_SIZE
	.align		4
.L_20:
        /*0078*/ 	.byte	0x04, 0x12
        /*007a*/ 	.short	(.L_22 - .L_21)
	.align		4
.L_21:
        /*007c*/ 	.word	index@(_Z12vector_scalePKfPffi)
        /*0080*/ 	.word	0x00000000


	//----- nvinfo : EIATTR_MIN_STACK_SIZE
	.align		4
.L_22:
        /*0084*/ 	.byte	0x04, 0x12
        /*0086*/ 	.short	(.L_24 - .L_23)
	.align		4
.L_23:
        /*0088*/ 	.word	index@(_Z10vector_addPKfS0_Pfi)
        /*008c*/ 	.word	0x00000000
.L_24:


//--------------------- .nv.compat                --------------------------
	.section	.nv.compat,"",@"SHT_CUDA_COMPAT_INFO"
	.align	4
        /*0000*/ 	.byte	0x02, 0x09, 0x00, 0x00, 0x02, 0x02, 0x01, 0x00, 0x02, 0x05, 0x05, 0x00, 0x03, 0x07, 0x01, 0x01
        /*0010*/ 	.byte	0x02, 0x03, 0x00, 0x00, 0x02, 0x06, 0x01, 0x00, 0x04, 0x0b, 0x08, 0x00, 0x01, 0x00, 0x00, 0x00
        /*0020*/ 	.byte	0x00, 0x00, 0x00, 0x00


//--------------------- .nv.info._Z10vector_fmaPKfS0_S0_Pfi --------------------------
	.section	.nv.info._Z10vector_fmaPKfS0_S0_Pfi,"",@"SHT_CUDA_INFO"
	.sectionflags	@""
	.align	4


	//----- nvinfo : EIATTR_CUDA_API_VERSION
	.align		4
        /*0000*/ 	.byte	0x04, 0x37
        /*0002*/ 	.short	(.L_26 - .L_25)
.L_25:
        /*0004*/ 	.word	0x00000082


	//----- nvinfo : EIATTR_KPARAM_INFO
	.align		4
.L_26:
        /*0008*/ 	.byte	0x04, 0x17
        /*000a*/ 	.short	(.L_28 - .L_27)
.L_27:
        /*000c*/ 	.word	0x00000000
        /*0010*/ 	.short	0x0004
        /*0012*/ 	.short	0x0020
        /*0014*/ 	.byte	0x00, 0xf0, 0x11, 0x00


	//----- nvinfo : EIATTR_KPARAM_INFO
	.align		4
.L_28:
        /*0018*/ 	.byte	0x04, 0x17
        /*001a*/ 	.short	(.L_30 - .L_29)
.L_29:
        /*001c*/ 	.word	0x00000000
        /*0020*/ 	.short	0x0003
        /*0022*/ 	.short	0x0018
        /*0024*/ 	.byte	0x00, 0xf5, 0x21, 0x00


	//----- nvinfo : EIATTR_KPARAM_INFO
	.align		4
.L_30:
        /*0028*/ 	.byte	0x04, 0x17
        /*002a*/ 	.short	(.L_32 - .L_31)
.L_31:
        /*002c*/ 	.word	0x00000000
        /*0030*/ 	.short	0x0002
        /*0032*/ 	.short	0x0010
        /*0034*/ 	.byte	0x00, 0xf5, 0x21, 0x00


	//----- nvinfo : EIATTR_KPARAM_INFO
	.align		4
.L_32:
        /*0038*/ 	.byte	0x04, 0x17
        /*003a*/ 	.short	(.L_34 - .L_33)
.L_33:
        /*003c*/ 	.word	0x00000000
        /*0040*/ 	.short	0x0001
        /*0042*/ 	.short	0x0008
        /*0044*/ 	.byte	0x00, 0xf5, 0x21, 0x00


	//----- nvinfo : EIATTR_KPARAM_INFO
	.align		4
.L_34:
        /*0048*/ 	.byte	0x04, 0x17
        /*004a*/ 	.short	(.L_36 - .L_35)
.L_35:
        /*004c*/ 	.word	0x00000000
        /*0050*/ 	.short	0x0000
        /*0052*/ 	.short	0x0000
        /*0054*/ 	.byte	0x00, 0xf5, 0x21, 0x00


	//----- nvinfo : EIATTR_SPARSE_MMA_MASK
	.align		4
.L_36:
        /*0058*/ 	.byte	0x03, 0x50
        /*005a*/ 	.short	0x0000


	//----- nvinfo : EIATTR_MAXREG_COUNT
	.align		4
        /*005c*/ 	.byte	0x03, 0x1b
        /*005e*/ 	.short	0x00ff


	//----- nvinfo : EIATTR_MERCURY_ISA_VERSION
	.align		4
        /*0060*/ 	.byte	0x03, 0x5f
        /*0062*/ 	.short	0x0101


	//----- nvinfo : EIATTR_VRC_CTA_INIT_COUNT
	.align		4
        /*0064*/ 	.byte	0x02, 0x4a
	.zero		1
	.zero		1


	//----- nvinfo : EIATTR_EXIT_INSTR_OFFSETS
	.align		4
        /*0068*/ 	.byte	0x04, 0x1c
        /*006a*/ 	.short	(.L_38 - .L_37)


	//   ....[0]....
.L_37:
        /*006c*/ 	.word	0x00000070


	//   ....[1]....
        /*0070*/ 	.word	0x00000160


	//----- nvinfo : EIATTR_CBANK_PARAM_SIZE
	.align		4
.L_38:
        /*0074*/ 	.byte	0x03, 0x19
        /*0076*/ 	.short	0x0024


	//----- nvinfo : EIATTR_PARAM_CBANK
	.align		4
        /*0078*/ 	.byte	0x04, 0x0a
        /*007a*/ 	.short	(.L_40 - .L_39)
	.align		4
.L_39:
        /*007c*/ 	.word	index@(.nv.constant0._Z10vector_fmaPKfS0_S0_Pfi)
        /*0080*/ 	.short	0x0380
        /*0082*/ 	.short	0x0024


	//----- nvinfo : EIATTR_SW_WAR
	.align		4
.L_40:
        /*0084*/ 	.byte	0x04, 0x36
        /*0086*/ 	.short	(.L_42 - .L_41)
.L_41:
        /*0088*/ 	.word	0x00000008
.L_42:


//--------------------- .nv.info._Z14vector_computePKfPfi --------------------------
	.section	.nv.info._Z14vector_computePKfPfi,"",@"SHT_CUDA_INFO"
	.sectionflags	@""
	.align	4


	//----- nvinfo : EIATTR_CUDA_API_VERSION
	.align		4
        /*0000*/ 	.byte	0x04, 0x37
        /*0002*/ 	.short	(.L_44 - .L_43)
.L_43:
        /*0004*/ 	.word	0x00000082


	//----- nvinfo : EIATTR_KPARAM_INFO
	.align		4
.L_44:
        /*0008*/ 	.byte	0x04, 0x17
        /*000a*/ 	.short	(.L_46 - .L_45)
.L_45:
        /*000c*/ 	.word	0x00000000
        /*0010*/ 	.short	0x0002
        /*0012*/ 	.short	0x0010
        /*0014*/ 	.byte	0x00, 0xf0, 0x11, 0x00


	//----- nvinfo : EIATTR_KPARAM_INFO
	.align		4
.L_46:
        /*0018*/ 	.byte	0x04, 0x17
        /*001a*/ 	.short	(.L_48 - .L_47)
.L_47:
        /*001c*/ 	.word	0x00000000
        /*0020*/ 	.short	0x0001
        /*0022*/ 	.short	0x0008
        /*0024*/ 	.byte	0x00, 0xf5, 0x21, 0x00


	//----- nvinfo : EIATTR_KPARAM_INFO
	.align		4
.L_48:
        /*0028*/ 	.byte	0x04, 0x17
        /*002a*/ 	.short	(.L_50 - .L_49)
.L_49:
        /*002c*/ 	.word	0x00000000
        /*0030*/ 	.short	0x0000
        /*0032*/ 	.short	0x0000
        /*0034*/ 	.byte	0x00, 0xf5, 0x21, 0x00


	//----- nvinfo : EIATTR_SPARSE_MMA_MASK
	.align		4
.L_50:
        /*0038*/ 	.byte	0x03, 0x50
        /*003a*/ 	.short	0x0000


	//----- nvinfo : EIATTR_MAXREG_COUNT
	.align		4
        /*003c*/ 	.byte	0x03, 0x1b
        /*003e*/ 	.short	0x00ff


	//----- nvinfo : EIATTR_MERCURY_ISA_VERSION
	.align		4
        /*0040*/ 	.byte	0x03, 0x5f
        /*0042*/ 	.short	0x0101


	//----- nvinfo : EIATTR_VRC_CTA_INIT_COUNT
	.align		4
        /*0044*/ 	.byte	0x02, 0x4a
	.zero		1
	.zero		1


	//----- nvinfo : EIATTR_EXIT_INSTR_OFFSETS
	.align		4
        /*0048*/ 	.byte	0x04, 0x1c
        /*004a*/ 	.short	(.L_52 - .L_51)


	//   ....[0]....
.L_51:
        /*004c*/ 	.word	0x00000070


	//   ....[1]....
        /*0050*/ 	.word	0x00000ff0


	//----- nvinfo : EIATTR_CRS_STACK_SIZE
	.align		4
.L_52:
        /*0054*/ 	.byte	0x04, 0x1e
        /*0056*/ 	.short	(.L_54 - .L_53)
.L_53:
        /*0058*/ 	.word	0x00000000


	//----- nvinfo : EIATTR_CBANK_PARAM_SIZE
	.align		4
.L_54:
        /*005c*/ 	.byte	0x03, 0x19
        /*005e*/ 	.short	0x0014


	//----- nvinfo : EIATTR_PARAM_CBANK
	.align		4
        /*0060*/ 	.byte	0x04, 0x0a
        /*0062*/ 	.short	(.L_56 - .L_55)
	.align		4
.L_55:
        /*0064*/ 	.word	index@(.nv.constant0._Z14vector_computePKfPfi)
        /*0068*/ 	.short	0x0380
        /*006a*/ 	.short	0x0014


	//----- nvinfo : EIATTR_SW_WAR
	.align		4
.L_56:
        /*006c*/ 	.byte	0x04, 0x36
        /*006e*/ 	.short	(.L_58 - .L_57)
.L_57:
        /*0070*/ 	.word	0x00000008
.L_58:


//--------------------- .nv.info._Z12vector_scalePKfPffi --------------------------
	.section	.nv.info._Z12vector_scalePKfPffi,"",@"SHT_CUDA_INFO"
	.sectionflags	@""
	.align	4


	//----- nvinfo : EIATTR_CUDA_API_VERSION
	.align		4
        /*0000*/ 	.byte	0x04, 0x37
        /*0002*/ 	.short	(.L_60 - .L_59)
.L_59:
        /*0004*/ 	.word	0x00000082


	//----- nvinfo : EIATTR_KPARAM_INFO
	.align		4
.L_60:
        /*0008*/ 	.byte	0x04, 0x17
        /*000a*/ 	.short	(.L_62 - .L_61)
.L_61:
        /*000c*/ 	.word	0x00000000
        /*0010*/ 	.short	0x0003
        /*0012*/ 	.short	0x0014
        /*0014*/ 	.byte	0x00, 0xf0, 0x11, 0x00


	//----- nvinfo : EIATTR_KPARAM_INFO
	.align		4
.L_62:
        /*0018*/ 	.byte	0x04, 0x17
        /*001a*/ 	.short	(.L_64 - .L_63)
.L_63:
        /*001c*/ 	.word	0x00000000
        /*0020*/ 	.short	0x0002
        /*0022*/ 	.short	0x0010
        /*0024*/ 	.byte	0x00, 0xf0, 0x11, 0x00


	//----- nvinfo : EIATTR_KPARAM_INFO
	.align		4
.L_64:
        /*0028*/ 	.byte	0x04, 0x17
        /*002a*/ 	.short	(.L_66 - .L_65)
.L_65:
        /*002c*/ 	.word	0x00000000
        /*0030*/ 	.short	0x0001
        /*0032*/ 	.short	0x0008
        /*0034*/ 	.byte	0x00, 0xf5, 0x21, 0x00


	//----- nvinfo : EIATTR_KPARAM_INFO
	.align		4
.L_66:
        /*0038*/ 	.byte	0x04, 0x17
        /*003a*/ 	.short	(.L_68 - .L_67)
.L_67:
        /*003c*/ 	.word	0x00000000
        /*0040*/ 	.short	0x0000
        /*0042*/ 	.short	0x0000
        /*0044*/ 	.byte	0x00, 0xf5, 0x21, 0x00


	//----- nvinfo : EIATTR_SPARSE_MMA_MASK
	.align		4
.L_68:
        /*0048*/ 	.byte	0x03, 0x50
        /*004a*/ 	.short	0x0000


	//----- nvinfo : EIATTR_MAXREG_COUNT
	.align		4
        /*004c*/ 	.byte	0x03, 0x1b
        /*004e*/ 	.short	0x00ff


	//----- nvinfo : EIATTR_MERCURY_ISA_VERSION
	.align		4
        /*0050*/ 	.byte	0x03, 0x5f
        /*0052*/ 	.short	0x0101


	//----- nvinfo : EIATTR_VRC_CTA_INIT_COUNT
	.align		4
        /*0054*/ 	.byte	0x02, 0x4a
	.zero		1
	.zero		1


	//----- nvinfo : EIATTR_EXIT_INSTR_OFFSETS
	.align		4
        /*0058*/ 	.byte	0x04, 0x1c
        /*005a*/ 	.short	(.L_70 - .L_69)


	//   ....[0]....
.L_69:
        /*005c*/ 	.word	0x00000070


	//   ....[1]....
        /*0060*/ 	.word	0x00000110


	//----- nvinfo : EIATTR_CBANK_PARAM_SIZE
	.align		4
.L_70:
        /*0064*/ 	.byte	0x03, 0x19
        /*0066*/ 	.short	0x0018


	//----- nvinfo : EIATTR_PARAM_CBANK
	.align		4
        /*0068*/ 	.byte	0x04, 0x0a
        /*006a*/ 	.short	(.L_72 - .L_71)
	.align		4
.L_71:
        /*006c*/ 	.word	index@(.nv.constant0._Z12vector_scalePKfPffi)
        /*0070*/ 	.short	0x0380
        /*0072*/ 	.short	0x0018


	//----- nvinfo : EIATTR_SW_WAR
	.align		4
.L_72:
        /*0074*/ 	.byte	0x04, 0x36
        /*0076*/ 	.short	(.L_74 - .L_73)
.L_73:
        /*0078*/ 	.word	0x00000008
.L_74:


//--------------------- .nv.info._Z10vector_addPKfS0_Pfi --------------------------
	.section	.nv.info._Z10vector_addPKfS0_Pfi,"",@"SHT_CUDA_INFO"
	.sectionflags	@""
	.align	4


	//----- nvinfo : EIATTR_CUDA_API_VERSION
	.align		4
        /*0000*/ 	.byte	0x04, 0x37
        /*0002*/ 	.short	(.L_76 - .L_75)
.L_75:
        /*0004*/ 	.word	0x00000082


	//----- nvinfo : EIATTR_KPARAM_INFO
	.align		4
.L_76:
        /*0008*/ 	.byte	0x04, 0x17
        /*000a*/ 	.short	(.L_78 - .L_77)
.L_77:
        /*000c*/ 	.word	0x00000000
        /*0010*/ 	.short	0x0003
        /*0012*/ 	.short	0x0018
        /*0014*/ 	.byte	0x00, 0xf0, 0x11, 0x00


	//----- nvinfo : EIATTR_KPARAM_INFO
	.align		4
.L_78:
        /*0018*/ 	.byte	0x04, 0x17
        /*001a*/ 	.short	(.L_80 - .L_79)
.L_79:
        /*001c*/ 	.word	0x00000000
        /*0020*/ 	.short	0x0002
        /*0022*/ 	.short	0x0010
        /*0024*/ 	.byte	0x00, 0xf5, 0x21, 0x00


	//----- nvinfo : EIATTR_KPARAM_INFO
	.align		4
.L_80:
        /*0028*/ 	.byte	0x04, 0x17
        /*002a*/ 	.short	(.L_82 - .L_81)
.L_81:
        /*002c*/ 	.word	0x00000000
        /*0030*/ 	.short	0x0001
        /*0032*/ 	.short	0x0008
        /*0034*/ 	.byte	0x00, 0xf5, 0x21, 0x00


	//----- nvinfo : EIATTR_KPARAM_INFO
	.align		4
.L_82:
        /*0038*/ 	.byte	0x04, 0x17
        /*003a*/ 	.short	(.L_84 - .L_83)
.L_83:
        /*003c*/ 	.word	0x00000000
        /*0040*/ 	.short	0x0000
        /*0042*/ 	.short	0x0000
        /*0044*/ 	.byte	0x00, 0xf5, 0x21, 0x00


	//----- nvinfo : EIATTR_SPARSE_MMA_MASK
	.align		4
.L_84:
        /*0048*/ 	.byte	0x03, 0x50
        /*004a*/ 	.short	0x0000


	//----- nvinfo : EIATTR_MAXREG_COUNT
	.align		4
        /*004c*/ 	.byte	0x03, 0x1b
        /*004e*/ 	.short	0x00ff


	//----- nvinfo : EIATTR_MERCURY_ISA_VERSION
	.align		4
        /*0050*/ 	.byte	0x03, 0x5f
        /*0052*/ 	.short	0x0101


	//----- nvinfo : EIATTR_VRC_CTA_INIT_COUNT
	.align		4
        /*0054*/ 	.byte	0x02, 0x4a
	.zero		1
	.zero		1


	//----- nvinfo : EIATTR_EXIT_INSTR_OFFSETS
	.align		4
        /*0058*/ 	.byte	0x04, 0x1c
        /*005a*/ 	.short	(.L_86 - .L_85)


	//   ....[0]....
.L_85:
        /*005c*/ 	.word	0x00000070


	//   ....[1]....
        /*0060*/ 	.word	0x00000130


	//----- nvinfo : EIATTR_CBANK_PARAM_SIZE
	.align		4
.L_86:
        /*0064*/ 	.byte	0x03, 0x19
        /*0066*/ 	.short	0x001c


	//----- nvinfo : EIATTR_PARAM_CBANK
	.align		4
        /*0068*/ 	.byte	0x04, 0x0a
        /*006a*/ 	.short	(.L_88 - .L_87)
	.align		4
.L_87:
        /*006c*/ 	.word	index@(.nv.constant0._Z10vector_addPKfS0_Pfi)
        /*0070*/ 	.short	0x0380
        /*0072*/ 	.short	0x001c


	//----- nvinfo : EIATTR_SW_WAR
	.align		4
.L_88:
        /*0074*/ 	.byte	0x04, 0x36
        /*0076*/ 	.short	(.L_90 - .L_89)
.L_89:
        /*0078*/ 	.word	0x00000008
.L_90:


//--------------------- .nv.callgraph             --------------------------
	.section	.nv.callgraph,"",@"SHT_CUDA_CALLGRAPH"
	.align	4
	.sectionentsize	8
	.align		4
        /*0000*/ 	.word	0x00000000
	.align		4
        /*0004*/ 	.word	0xffffffff
	.align		4
        /*0008*/ 	.word	0x00000000
	.align		4
        /*000c*/ 	.word	0xfffffffe
	.align		4
        /*0010*/ 	.word	0x00000000
	.align		4
        /*0014*/ 	.word	0xfffffffd
	.align		4
        /*0018*/ 	.word	0x00000000
	.align		4
        /*001c*/ 	.word	0xfffffffc


//--------------------- .nv.constant4             --------------------------
	.section	.nv.constant4,"a",@progbits
	.align	8
	.align		8
.nv.constant4:
        /*0000*/ 	.dword	__cudart_i2opi_f


//--------------------- .text._Z10vector_fmaPKfS0_S0_Pfi --------------------------
	.section	.text._Z10vector_fmaPKfS0_S0_Pfi,"ax",@progbits
	.align	128
        .global         _Z10vector_fmaPKfS0_S0_Pfi
        .type           _Z10vector_fmaPKfS0_S0_Pfi,@function
        .size           _Z10vector_fmaPKfS0_S0_Pfi,(.L_x_15 - _Z10vector_fmaPKfS0_S0_Pfi)
        .other          _Z10vector_fmaPKfS0_S0_Pfi,@"STO_CUDA_ENTRY STV_DEFAULT"
_Z10vector_fmaPKfS0_S0_Pfi:
.text._Z10vector_fmaPKfS0_S0_Pfi:
[----:B------:R-:W-:Y:S01]  /*0000*/  LDC R1, c[0x0][0x37c] ;  /* 0x0000df00ff017b82 */ /* 0x000fe20000000800 */
[----:B------:R-:W0:Y:S07]  /*0010*/  S2R R0, SR_TID.X ;  /* 0x0000000000007919 */ /* 0x000e2e0000002100 */
[----:B------:R-:W0:Y:S01]  /*0020*/  S2UR UR4, SR_CTAID.X ;  /* 0x00000000000479c3 */ /* 0x000e220000002500 */
[----:B------:R-:W1:Y:S07]  /*0030*/  LDCU UR5, c[0x0][0x3a0] ;  /* 0x00007400ff0577ac */ /* 0x000e6e0008000800 */
[----:B------:R-:W0:Y:S02]  /*0040*/  LDC R11, c[0x0][0x360] ;  /* 0x0000d800ff0b7b82 */ /* 0x000e240000000800 */
[----:B0-----:R-:W-:-:S05]  /*0050*/  IMAD R11, R11, UR4, R0 ;  /* 0x000000040b0b7c24 */ /* 0x001fca000f8e0200 */
[----:B-1----:R-:W-:-:S13]  /*0060*/  ISETP.GE.AND P0, PT, R11, UR5, PT ;  /* 0x000000050b007c0c */ /* 0x002fda000bf06270 */
[----:B------:R-:W-:Y:S05]  /*0070*/  @P0 EXIT ;  /* 0x000000000000094d */ /* 0x000fea0003800000 */
[----:B------:R-:W0:Y:S01]  /*0080*/  LDC.64 R2, c[0x0][0x380] ;  /* 0x0000e000ff027b82 */ /* 0x000e220000000a00 */
[----:B------:R-:W1:Y:S07]  /*0090*/  LDCU.64 UR4, c[0x0][0x358] ;  /* 0x00006b00ff0477ac */ /* 0x000e6e0008000a00 */
[----:B------:R-:W2:Y:S08]  /*00a0*/  LDC.64 R4, c[0x0][0x388] ;  /* 0x0000e200ff047b82 */ /* 0x000eb00000000a00 */
[----:B------:R-:W3:Y:S01]  /*00b0*/  LDC.64 R6, c[0x0][0x390] ;  /* 0x0000e400ff067b82 */ /* 0x000ee20000000a00 */
[----:B0-----:R-:W-:-:S07]  /*00c0*/  IMAD.WIDE R2, R11, 0x4, R2 ;  /* 0x000000040b027825 */ /* 0x001fce00078e0202 */
[----:B------:R-:W0:Y:S01]  /*00d0*/  LDC.64 R8, c[0x0][0x398] ;  /* 0x0000e600ff087b82 */ /* 0x000e220000000a00 */
[----:B-1----:R-:W4:Y:S01]  /*00e0*/  LDG.E R2, desc[UR4][R2.64] ;  /* 0x0000000402027981 */ /* 0x002f22000c1e1900 */
[----:B--2---:R-:W-:-:S06]  /*00f0*/  IMAD.WIDE R4, R11, 0x4, R4 ;  /* 0x000000040b047825 */ /* 0x004fcc00078e0204 */
[----:B------:R-:W4:Y:S01]  /*0100*/  LDG.E R5, desc[UR4][R4.64] ;  /* 0x0000000404057981 */ /* 0x000f22000c1e1900 */
[----:B---3--:R-:W-:-:S06]  /*0110*/  IMAD.WIDE R6, R11, 0x4, R6 ;  /* 0x000000040b067825 */ /* 0x008fcc00078e0206 */
[----:B------:R-:W4:Y:S01]  /*0120*/  LDG.E R7, desc[UR4][R6.64] ;  /* 0x0000000406077981 */ /* 0x000f22000c1e1900 */
[----:B0-----:R-:W-:-:S04]  /*0130*/  IMAD.WIDE R8, R11, 0x4, R8 ;  /* 0x000000040b087825 */ /* 0x001fc800078e0208 */
[----:B----4-:R-:W-:-:S05]  /*0140*/  FFMA R11, R2, R5, R7 ;  /* 0x00000005020b7223 */ /* 0x010fca0000000007 */
[----:B------:R-:W-:Y:S01]  /*0150*/  STG.E desc[UR4][R8.64], R11 ;  /* 0x0000000b08007986 */ /* 0x000fe2000c101904 */
[----:B------:R-:W-:Y:S05]  /*0160*/  EXIT ;  /* 0x000000000000794d */ /* 0x000fea0003800000 */
.L_x_0:
[----:B------:R-:W-:-:S00]  /*0170*/  BRA `(.L_x_0) ;  /* 0xfffffffc00fc7947 */ /* 0x000fc0000383ffff */
[----:B------:R-:W-:-:S00]  /*0180*/  NOP ;  /* 0x0000000000007918 */ /* 0x000fc00000000000 */
[----:B------:R-:W-:-:S00]  /*0190*/  NOP ;  /* 0x0000000000007918 */ /* 0x000fc00000000000 */
[----:B------:R-:W-:-:S00]  /*01a0*/  NOP ;  /* 0x0000000000007918 */ /* 0x000fc00000000000 */
[----:B------:R-:W-:-:S00]  /*01b0*/  NOP ;  /* 0x0000000000007918 */ /* 0x000fc00000000000 */
[----:B------:R-:W-:-:S00]  /*01c0*/  NOP ;  /* 0x0000000000007918 */ /* 0x000fc00000000000 */
[----:B------:R-:W-:-:S00]  /*01d0*/  NOP ;  /* 0x0000000000007918 */ /* 0x000fc00000000000 */
[----:B------:R-:W-:-:S00]  /*01e0*/  NOP ;  /* 0x0000000000007918 */ /* 0x000fc00000000000 */
[----:B------:R-:W-:-:S00]  /*01f0*/  NOP ;  /* 0x0000000000007918 */ /* 0x000fc00000000000 */
.L_x_15:


//--------------------- .text._Z14vector_computePKfPfi --------------------------
	.section	.text._Z14vector_computePKfPfi,"ax",@progbits
	.align	128
        .global         _Z14vector_computePKfPfi
        .type           _Z14vector_computePKfPfi,@function
        .size           _Z14vector_computePKfPfi,(.L_x_16 - _Z14vector_computePKfPfi)
        .other          _Z14vector_computePKfPfi,@"STO_CUDA_ENTRY STV_DEFAULT"
_Z14vector_computePKfPfi:
.text._Z14vector_computePKfPfi:
        /* <DEDUP_REMOVED lines=9> */
[----:B------:R-:W1:Y:S01]  /*0090*/  LDCU.64 UR8, c[0x0][0x358] ;  /* 0x00006b00ff0877ac */ /* 0x000e620008000a00 */
[----:B0-----:R-:W-:-:S05]  /*00a0*/  IMAD.WIDE R2, R5, 0x4, R2 ;  /* 0x0000000405027825 */ /* 0x001fca00078e0202 */
[----:B-1----:R0:W5:Y:S01]  /*00b0*/  LDG.E R11, desc[UR8][R2.64] ;  /* 0x00000008020b7981 */ /* 0x002162000c1e1900 */
[----:B------:R-:W-:-:S05]  /*00c0*/  UMOV UR4, URZ ;  /* 0x000000ff00047c82 */ /* 0x000fca0008000000 */
.L_x_11:
[C---:B-----5:R-:W-:Y:S01]  /*00d0*/  FMUL R0, R11.reuse, 0.63661974668502807617 ;  /* 0x3f22f9830b007820 */ /* 0x060fe20000400000 */
[----:B------:R-:W-:Y:S01]  /*00e0*/  FSETP.GE.AND P0, PT, |R11|, 105615, PT ;  /* 0x47ce47800b00780b */ /* 0x000fe20003f06200 */
[----:B------:R-:W-:Y:S04]  /*00f0*/  BSSY.RECONVERGENT B0, `(.L_x_1) ;  /* 0x0000069000007945 */ /* 0x000fe80003800200 */
[----:B------:R-:W0:Y:S02]  /*0100*/  F2I.NTZ R0, R0 ;  /* 0x0000000000007305 */ /* 0x000e240000203100 */
[----:B0-----:R-:W-:-:S05]  /*0110*/  I2FP.F32.S32 R2, R0 ;  /* 0x0000000000027245 */ /* 0x001fca0000201400 */
[----:B------:R-:W-:-:S04]  /*0120*/  FFMA R3, R2, -1.5707962512969970703, R11 ;  /* 0xbfc90fda02037823 */ /* 0x000fc8000000000b */
[----:B------:R-:W-:-:S04]  /*0130*/  FFMA R3, R2, -7.5497894158615963534e-08, R3 ;  /* 0xb3a2216802037823 */ /* 0x000fc80000000003 */
[----:B------:R-:W-:Y:S01]  /*0140*/  FFMA R2, R2, -5.3903029534742383927e-15, R3 ;  /* 0xa7c234c502027823 */ /* 0x000fe20000000003 */
[----:B------:R-:W-:-:S03]  /*0150*/  IMAD.MOV.U32 R3, RZ, RZ, R0 ;  /* 0x000000ffff037224 */ /* 0x000fc600078e0000 */
[----:B------:R-:W-:Y:S01]  /*0160*/  IMAD.MOV.U32 R8, RZ, RZ, R2 ;  /* 0x000000ffff087224 */ /* 0x000fe200078e0002 */
[----:B------:R-:W-:Y:S06]  /*0170*/  @!P0 BRA `(.L_x_2) ;  /* 0x0000000400808947 */ /* 0x000fec0003800000 */
[----:B------:R-:W-:-:S13]  /*0180*/  FSETP.NEU.AND P0, PT, |R11|, +INF , PT ;  /* 0x7f8000000b00780b */ /* 0x000fda0003f0d200 */
[----:B------:R-:W-:Y:S01]  /*0190*/  @!P0 FMUL R8, RZ, R11 ;  /* 0x0000000bff088220 */ /* 0x000fe20000400000 */
[----:B------:R-:W-:Y:S01]  /*01a0*/  @!P0 IMAD.MOV.U32 R0, RZ, RZ, RZ ;  /* 0x000000ffff008224 */ /* 0x000fe200078e00ff */
[----:B------:R-:W-:Y:S06]  /*01b0*/  @!P0 BRA `(.L_x_2) ;  /* 0x0000000400708947 */ /* 0x000fec0003800000 */
[----:B------:R-:W-:Y:S01]  /*01c0*/  IMAD.SHL.U32 R6, R11, 0x100, RZ ;  /* 0x000001000b067824 */ /* 0x000fe200078e00ff */
[----:B------:R-:W0:Y:S01]  /*01d0*/  LDCU.64 UR10, c[0x4][URZ] ;  /* 0x01000000ff0a77ac */ /* 0x000e220008000a00 */
[----:B------:R-:W-:Y:S02]  /*01e0*/  IMAD.MOV.U32 R0, RZ, RZ, RZ ;  /* 0x000000ffff007224 */ /* 0x000fe400078e00ff */
[----:B------:R-:W-:Y:S01]  /*01f0*/  IMAD.MOV.U32 R10, RZ, RZ, RZ ;  /* 0x000000ffff0a7224 */ /* 0x000fe200078e00ff */
[----:B------:R-:W-:Y:S01]  /*0200*/  LOP3.LUT R13, R6, 0x80000000, RZ, 0xfc, !PT ;  /* 0x80000000060d7812 */ /* 0x000fe200078efcff */
[----:B------:R-:W-:Y:S01]  /*0210*/  UMOV UR6, URZ ;  /* 0x000000ff00067c82 */ /* 0x000fe20008000000 */
[----:B------:R-:W-:-:S05]  /*0220*/  UMOV UR5, URZ ;  /* 0x000000ff00057c82 */ /* 0x000fca0008000000 */
.L_x_3:
[----:B0-----:R-:W-:Y:S01]  /*0230*/  IMAD.U32 R8, RZ, RZ, UR10 ;  /* 0x0000000aff087e24 */ /* 0x001fe2000f8e00ff */
[----:B------:R-:W-:-:S05]  /*0240*/  MOV R9, UR11 ;  /* 0x0000000b00097c02 */ /* 0x000fca0008000f00 */
[----:B------:R-:W2:Y:S01]  /*0250*/  LDG.E.CONSTANT R6, desc[UR8][R8.64] ;  /* 0x0000000808067981 */ /* 0x000ea2000c1e9900 */
[----:B------:R-:W-:Y:S01]  /*0260*/  UIADD3 UR5, UPT, UPT, UR5, 0x1, URZ ;  /* 0x0000000105057890 */ /* 0x000fe2000fffe0ff */
[C---:B------:R-:W-:Y:S01]  /*0270*/  ISETP.EQ.AND P0, PT, R10.reuse, RZ, PT ;  /* 0x000000ff0a00720c */ /* 0x040fe20003f02270 */
[----:B------:R-:W-:Y:S01]  /*0280*/  UIADD3 UR10, UP1, UPT, UR10, 0x4, URZ ;  /* 0x000000040a0a7890 */ /* 0x000fe2000ff3e0ff */
[C---:B------:R-:W-:Y:S01]  /*0290*/  ISETP.EQ.AND P1, PT, R10.reuse, 0x4, PT ;  /* 0x000000040a00780c */ /* 0x040fe20003f22270 */
[----:B------:R-:W-:Y:S01]  /*02a0*/  UISETP.NE.AND UP0, UPT, UR5, 0x6, UPT ;  /* 0x000000060500788c */ /* 0x000fe2000bf05270 */
[C---:B------:R-:W-:Y:S01]  /*02b0*/  ISETP.EQ.AND P2, PT, R10.reuse, 0x8, PT ;  /* 0x000000080a00780c */ /* 0x040fe20003f42270 */
[----:B------:R-:W-:Y:S01]  /*02c0*/  UIADD3.X UR11, UPT, UPT, URZ, UR11, URZ, UP1, !UPT ;  /* 0x0000000bff0b7290 */ /* 0x000fe20008ffe4ff */
[C---:B------:R-:W-:Y:S02]  /*02d0*/  ISETP.EQ.AND P3, PT, R10.reuse, 0xc, PT ;  /* 0x0000000c0a00780c */ /* 0x040fe40003f62270 */
[----:B------:R-:W-:-:S02]  /*02e0*/  ISETP.EQ.AND P4, PT, R10, 0x10, PT ;  /* 0x000000100a00780c */ /* 0x000fc40003f82270 */
[C---:B------:R-:W-:Y:S01]  /*02f0*/  ISETP.EQ.AND P5, PT, R10.reuse, 0x14, PT ;  /* 0x000000140a00780c */ /* 0x040fe20003fa2270 */
[----:B------:R-:W-:Y:S02]  /*0300*/  VIADD R10, R10, 0x4 ;  /* 0x000000040a0a7836 */ /* 0x000fe40000000000 */
[----:B--2---:R-:W-:-:S03]  /*0310*/  IMAD.WIDE.U32 R6, R6, R13, RZ ;  /* 0x0000000d06067225 */ /* 0x004fc600078e00ff */
[----:B------:R-:W-:-:S04]  /*0320*/  IADD3 R6, P6, PT, R6, R0, RZ ;  /* 0x0000000006067210 */ /* 0x000fc80007fde0ff */
[----:B------:R-:W-:Y:S01]  /*0330*/  IADD3.X R0, PT, PT, R7, UR6, RZ, P6, !PT ;  /* 0x0000000607007c10 */ /* 0x000fe2000b7fe4ff */
[--C-:B------:R-:W-:Y:S02]  /*0340*/  @P0 IMAD.MOV.U32 R4, RZ, RZ, R6.reuse ;  /* 0x000000ffff040224 */ /* 0x100fe400078e0006 */
[--C-:B------:R-:W-:Y:S02]  /*0350*/  @P1 IMAD.MOV.U32 R19, RZ, RZ, R6.reuse ;  /* 0x000000ffff131224 */ /* 0x100fe400078e0006 */
[--C-:B------:R-:W-:Y:S02]  /*0360*/  @P2 IMAD.MOV.U32 R18, RZ, RZ, R6.reuse ;  /* 0x000000ffff122224 */ /* 0x100fe400078e0006 */
[--C-:B------:R-:W-:Y:S02]  /*0370*/  @P3 IMAD.MOV.U32 R17, RZ, RZ, R6.reuse ;  /* 0x000000ffff113224 */ /* 0x100fe400078e0006 */
[--C-:B------:R-:W-:Y:S02]  /*0380*/  @P4 IMAD.MOV.U32 R16, RZ, RZ, R6.reuse ;  /* 0x000000ffff104224 */ /* 0x100fe400078e0006 */
[----:B------:R-:W-:Y:S01]  /*0390*/  @P5 IMAD.MOV.U32 R15, RZ, RZ, R6 ;  /* 0x000000ffff0f5224 */ /* 0x000fe200078e0006 */
[----:B------:R-:W-:Y:S06]  /*03a0*/  BRA.U UP0, `(.L_x_3) ;  /* 0xfffffffd00a07547 */ /* 0x000fec000b83ffff */
[----:B------:R-:W-:Y:S01]  /*03b0*/  SHF.R.U32.HI R6, RZ, 0x17, R11 ;  /* 0x00000017ff067819 */ /* 0x000fe2000001160b */
[----:B------:R-:W-:Y:S03]  /*03c0*/  BSSY.RECONVERGENT B1, `(.L_x_4) ;  /* 0x0000029000017945 */ /* 0x000fe60003800200 */
[C---:B------:R-:W-:Y:S02]  /*03d0*/  LOP3.LUT R7, R6.reuse, 0xe0, RZ, 0xc0, !PT ;  /* 0x000000e006077812 */ /* 0x040fe400078ec0ff */
[----:B------:R-:W-:Y:S02]  /*03e0*/  LOP3.LUT P6, RZ, R6, 0x1f, RZ, 0xc0, !PT ;  /* 0x0000001f06ff7812 */ /* 0x000fe400078cc0ff */
[----:B------:R-:W-:-:S04]  /*03f0*/  IADD3 R7, PT, PT, R7, -0x80, RZ ;  /* 0xffffff8007077810 */ /* 0x000fc80007ffe0ff */
[----:B------:R-:W-:-:S05]  /*0400*/  SHF.R.U32.HI R7, RZ, 0x5, R7 ;  /* 0x00000005ff077819 */ /* 0x000fca0000011607 */
[----:B------:R-:W-:-:S05]  /*0410*/  IMAD.U32 R9, R7, -0x4, RZ ;  /* 0xfffffffc07097824 */ /* 0x000fca00078e00ff */
[C---:B------:R-:W-:Y:S02]  /*0420*/  ISETP.EQ.AND P3, PT, R9.reuse, -0x18, PT ;  /* 0xffffffe80900780c */ /* 0x040fe40003f62270 */
[C---:B------:R-:W-:Y:S02]  /*0430*/  ISETP.EQ.AND P4, PT, R9.reuse, -0x14, PT ;  /* 0xffffffec0900780c */ /* 0x040fe40003f82270 */
[C---:B------:R-:W-:Y:S02]  /*0440*/  ISETP.EQ.AND P2, PT, R9.reuse, -0x10, PT ;  /* 0xfffffff00900780c */ /* 0x040fe40003f42270 */
[C---:B------:R-:W-:Y:S02]  /*0450*/  ISETP.EQ.AND P1, PT, R9.reuse, -0xc, PT ;  /* 0xfffffff40900780c */ /* 0x040fe40003f22270 */
[C---:B------:R-:W-:Y:S02]  /*0460*/  ISETP.EQ.AND P0, PT, R9.reuse, -0x8, PT ;  /* 0xfffffff80900780c */ /* 0x040fe40003f02270 */
[----:B------:R-:W-:-:S03]  /*0470*/  ISETP.EQ.AND P5, PT, R9, RZ, PT ;  /* 0x000000ff0900720c */ /* 0x000fc60003fa2270 */
[--C-:B------:R-:W-:Y:S01]  /*0480*/  @P3 IMAD.MOV.U32 R7, RZ, RZ, R4.reuse ;  /* 0x000000ffff073224 */ /* 0x100fe200078e0004 */
[C---:B------:R-:W-:Y:S01]  /*0490*/  ISETP.EQ.AND P3, PT, R9.reuse, -0x4, PT ;  /* 0xfffffffc0900780c */ /* 0x040fe20003f62270 */
[----:B------:R-:W-:Y:S02]  /*04a0*/  @P4 IMAD.MOV.U32 R8, RZ, RZ, R4 ;  /* 0x000000ffff084224 */ /* 0x000fe400078e0004 */
[----:B------:R-:W-:Y:S01]  /*04b0*/  @P4 IMAD.MOV.U32 R7, RZ, RZ, R19 ;  /* 0x000000ffff074224 */ /* 0x000fe200078e0013 */
[----:B------:R-:W-:Y:S01]  /*04c0*/  ISETP.EQ.AND P4, PT, R9, 0x4, PT ;  /* 0x000000040900780c */ /* 0x000fe20003f82270 */
[----:B------:R-:W-:Y:S02]  /*04d0*/  @P2 IMAD.MOV.U32 R7, RZ, RZ, R18 ;  /* 0x000000ffff072224 */ /* 0x000fe400078e0012 */
[----:B------:R-:W-:Y:S02]  /*04e0*/  @P1 IMAD.MOV.U32 R7, RZ, RZ, R17 ;  /* 0x000000ffff071224 */ /* 0x000fe400078e0011 */
[----:B------:R-:W-:-:S02]  /*04f0*/  @P0 IMAD.MOV.U32 R7, RZ, RZ, R16 ;  /* 0x000000ffff070224 */ /* 0x000fc400078e0010 */
[----:B------:R-:W-:Y:S01]  /*0500*/  @P2 IMAD.MOV.U32 R8, RZ, RZ, R19 ;  /* 0x000000ffff082224 */ /* 0x000fe200078e0013 */
[----:B------:R-:W-:Y:S01]  /*0510*/  @P1 MOV R8, R18 ;  /* 0x0000001200081202 */ /* 0x000fe20000000f00 */
[----:B------:R-:W-:Y:S01]  /*0520*/  @P3 IMAD.MOV.U32 R7, RZ, RZ, R15 ;  /* 0x000000ffff073224 */ /* 0x000fe200078e000f */
[----:B------:R-:W-:Y:S01]  /*0530*/  @P5 MOV R7, R0 ;  /* 0x0000000000075202 */ /* 0x000fe20000000f00 */
[----:B------:R-:W-:Y:S02]  /*0540*/  @P0 IMAD.MOV.U32 R8, RZ, RZ, R17 ;  /* 0x000000ffff080224 */ /* 0x000fe400078e0011 */
[----:B------:R-:W-:Y:S02]  /*0550*/  @P3 IMAD.MOV.U32 R8, RZ, RZ, R16 ;  /* 0x000000ffff083224 */ /* 0x000fe400078e0010 */
[----:B------:R-:W-:Y:S02]  /*0560*/  @P5 IMAD.MOV.U32 R8, RZ, RZ, R15 ;  /* 0x000000ffff085224 */ /* 0x000fe400078e000f */
[----:B------:R-:W-:-:S02]  /*0570*/  @P4 IMAD.MOV.U32 R8, RZ, RZ, R0 ;  /* 0x000000ffff084224 */ /* 0x000fc400078e0000 */
[----:B------:R-:W-:Y:S01]  /*0580*/  IMAD.MOV.U32 R10, RZ, RZ, R7 ;  /* 0x000000ffff0a7224 */ /* 0x000fe200078e0007 */
[----:B------:R-:W-:Y:S06]  /*0590*/  @!P6 BRA `(.L_x_5) ;  /* 0x00000000002ce947 */ /* 0x000fec0003800000 */
[----:B------:R-:W-:Y:S02]  /*05a0*/  @P2 IMAD.MOV.U32 R7, RZ, RZ, R4 ;  /* 0x000000ffff072224 */ /* 0x000fe400078e0004 */
[----:B------:R-:W-:Y:S02]  /*05b0*/  @P1 IMAD.MOV.U32 R7, RZ, RZ, R19 ;  /* 0x000000ffff071224 */ /* 0x000fe400078e0013 */
[----:B------:R-:W-:Y:S01]  /*05c0*/  @P0 IMAD.MOV.U32 R7, RZ, RZ, R18 ;  /* 0x000000ffff070224 */ /* 0x000fe200078e0012 */
[----:B------:R-:W-:Y:S01]  /*05d0*/  ISETP.EQ.AND P0, PT, R9, 0x8, PT ;  /* 0x000000080900780c */ /* 0x000fe20003f02270 */
[----:B------:R-:W-:Y:S01]  /*05e0*/  @P3 IMAD.MOV.U32 R7, RZ, RZ, R17 ;  /* 0x000000ffff073224 */ /* 0x000fe200078e0011 */
[----:B------:R-:W-:Y:S01]  /*05f0*/  @P5 MOV R7, R16 ;  /* 0x0000001000075202 */ /* 0x000fe20000000f00 */
[----:B------:R-:W-:Y:S01]  /*0600*/  @P4 IMAD.MOV.U32 R7, RZ, RZ, R15 ;  /* 0x000000ffff074224 */ /* 0x000fe200078e000f */
[----:B------:R-:W-:-:S04]  /*0610*/  LOP3.LUT R9, R6, 0x1f, RZ, 0xc0, !PT ;  /* 0x0000001f06097812 */ /* 0x000fc800078ec0ff */
[----:B------:R-:W-:-:S05]  /*0620*/  SHF.L.W.U32.HI R10, R8, R9, R10 ;  /* 0x00000009080a7219 */ /* 0x000fca0000010e0a */
[----:B------:R-:W-:-:S05]  /*0630*/  @P0 IMAD.MOV.U32 R7, RZ, RZ, R0 ;  /* 0x000000ffff070224 */ /* 0x000fca00078e0000 */
[----:B------:R-:W-:-:S07]  /*0640*/  SHF.L.W.U32.HI R8, R7, R9, R8 ;  /* 0x0000000907087219 */ /* 0x000fce0000010e08 */
.L_x_5:
[----:B------:R-:W-:Y:S05]  /*0650*/  BSYNC.RECONVERGENT B1 ;  /* 0x0000000000017941 */ /* 0x000fea0003800200 */
.L_x_4:
[C---:B------:R-:W-:Y:S01]  /*0660*/  SHF.L.W.U32.HI R12, R8.reuse, 0x2, R10 ;  /* 0x00000002080c7819 */ /* 0x040fe20000010e0a */
[----:B------:R-:W-:Y:S01]  /*0670*/  IMAD.SHL.U32 R8, R8, 0x4, RZ ;  /* 0x0000000408087824 */ /* 0x000fe200078e00ff */
[----:B------:R-:W-:Y:S01]  /*0680*/  UMOV UR6, 0x54442d19 ;  /* 0x54442d1900067882 */ /* 0x000fe20000000000 */
[----:B------:R-:W-:Y:S01]  /*0690*/  UMOV UR7, 0x3bf921fb ;  /* 0x3bf921fb00077882 */ /* 0x000fe20000000000 */
[----:B------:R-:W-:Y:S02]  /*06a0*/  SHF.R.S32.HI R7, RZ, 0x1f, R12 ;  /* 0x0000001fff077819 */ /* 0x000fe4000001140c */
[----:B------:R-:W-:Y:S02]  /*06b0*/  ISETP.GE.AND P0, PT, R11, RZ, PT ;  /* 0x000000ff0b00720c */ /* 0x000fe40003f06270 */
[C---:B------:R-:W-:Y:S02]  /*06c0*/  LOP3.LUT R8, R7.reuse, R8, RZ, 0x3c, !PT ;  /* 0x0000000807087212 */ /* 0x040fe400078e3cff */
[----:B------:R-:W-:-:S02]  /*06d0*/  LOP3.LUT R9, R7, R12, RZ, 0x3c, !PT ;  /* 0x0000000c07097212 */ /* 0x000fc400078e3cff */
[----:B------:R-:W-:Y:S02]  /*06e0*/  SHF.R.U32.HI R0, RZ, 0x1e, R10 ;  /* 0x0000001eff007819 */ /* 0x000fe4000001160a */
[----:B------:R-:W0:Y:S01]  /*06f0*/  I2F.F64.S64 R6, R8 ;  /* 0x0000000800067312 */ /* 0x000e220000301c00 */
[C---:B------:R-:W-:Y:S02]  /*0700*/  LOP3.LUT R10, R12.reuse, R11, RZ, 0x3c, !PT ;  /* 0x0000000b0c0a7212 */ /* 0x040fe400078e3cff */
[----:B------:R-:W-:Y:S02]  /*0710*/  LEA.HI R0, R12, R0, RZ, 0x1 ;  /* 0x000000000c007211 */ /* 0x000fe400078f08ff */
[----:B------:R-:W-:-:S03]  /*0720*/  ISETP.GE.AND P1, PT, R10, RZ, PT ;  /* 0x000000ff0a00720c */ /* 0x000fc60003f26270 */
[----:B------:R-:W-:-:S04]  /*0730*/  IMAD.MOV R10, RZ, RZ, -R0 ;  /* 0x000000ffff0a7224 */ /* 0x000fc800078e0a00 */
[----:B------:R-:W-:Y:S01]  /*0740*/  @!P0 IMAD.MOV.U32 R0, RZ, RZ, R10 ;  /* 0x000000ffff008224 */ /* 0x000fe200078e000a */
[----:B0-----:R-:W-:-:S10]  /*0750*/  DMUL R6, R6, UR6 ;  /* 0x0000000606067c28 */ /* 0x001fd40008000000 */
[----:B------:R-:W0:Y:S02]  /*0760*/  F2F.F32.F64 R6, R6 ;  /* 0x0000000600067310 */ /* 0x000e240000301000 */
[----:B0-----:R-:W-:-:S07]  /*0770*/  FSEL R8, -R6, R6, !P1 ;  /* 0x0000000606087208 */ /* 0x001fce0004800100 */
.L_x_2:
[----:B------:R-:W-:Y:S05]  /*0780*/  BSYNC.RECONVERGENT B0 ;  /* 0x0000000000007941 */ /* 0x000fea0003800200 */
.L_x_1:
[----:B------:R-:W-:Y:S02]  /*0790*/  IMAD.MOV.U32 R12, RZ, RZ, 0x37cbac00 ;  /* 0x37cbac00ff0c7424 */ /* 0x000fe400078e00ff */
[----:B------:R-:W-:Y:S01]  /*07a0*/  FMUL R7, R8, R8 ;  /* 0x0000000808077220 */ /* 0x000fe20000400000 */
[C---:B------:R-:W-:Y:S01]  /*07b0*/  LOP3.LUT R9, R0.reuse, 0x1, RZ, 0xc0, !PT ;  /* 0x0000000100097812 */ /* 0x040fe200078ec0ff */
[----:B------:R-:W-:Y:S01]  /*07c0*/  IMAD.MOV.U32 R10, RZ, RZ, 0x3effffff ;  /* 0x3effffffff0a7424 */ /* 0x000fe200078e00ff */
[----:B------:R-:W-:Y:S01]  /*07d0*/  MOV R13, 0x3d2aaabb ;  /* 0x3d2aaabb000d7802 */ /* 0x000fe20000000f00 */
[----:B------:R-:W-:Y:S01]  /*07e0*/  FFMA R6, R7, R12, -0.0013887860113754868507 ;  /* 0xbab607ed07067423 */ /* 0x000fe2000000000c */
[----:B------:R-:W-:Y:S01]  /*07f0*/  ISETP.NE.U32.AND P0, PT, R9, 0x1, PT ;  /* 0x000000010900780c */ /* 0x000fe20003f05070 */
[----:B------:R-:W-:Y:S01]  /*0800*/  BSSY.RECONVERGENT B0, `(.L_x_6) ;  /* 0x0000068000007945 */ /* 0x000fe20003800200 */
[----:B------:R-:W-:Y:S02]  /*0810*/  LOP3.LUT P1, RZ, R0, 0x2, RZ, 0xc0, !PT ;  /* 0x0000000200ff7812 */ /* 0x000fe4000782c0ff */
[----:B------:R-:W-:-:S02]  /*0820*/  FSEL R6, R6, -0.00019574658654164522886, !P0 ;  /* 0xb94d415306067808 */ /* 0x000fc40004000000 */
[----:B------:R-:W-:Y:S02]  /*0830*/  FSEL R14, R13, 0.0083327032625675201416, !P0 ;  /* 0x3c0885e40d0e7808 */ /* 0x000fe40004000000 */
[----:B------:R-:W-:Y:S02]  /*0840*/  FSEL R0, R8, 1, P0 ;  /* 0x3f80000008007808 */ /* 0x000fe40000000000 */
[----:B------:R-:W-:Y:S01]  /*0850*/  FSEL R21, -R10, -0.16666662693023681641, !P0 ;  /* 0xbe2aaaa80a157808 */ /* 0x000fe20004000100 */
[----:B------:R-:W-:Y:S01]  /*0860*/  FFMA R6, R7, R6, R14 ;  /* 0x0000000607067223 */ /* 0x000fe2000000000e */
[----:B------:R-:W-:Y:S01]  /*0870*/  FSETP.GE.AND P0, PT, |R11|, 105615, PT ;  /* 0x47ce47800b00780b */ /* 0x000fe20003f06200 */
[C---:B------:R-:W-:Y:S02]  /*0880*/  FFMA R9, R7.reuse, R0, RZ ;  /* 0x0000000007097223 */ /* 0x040fe400000000ff */
[----:B------:R-:W-:-:S04]  /*0890*/  FFMA R6, R7, R6, R21 ;  /* 0x0000000607067223 */ /* 0x000fc80000000015 */
[----:B------:R-:W-:-:S04]  /*08a0*/  FFMA R14, R9, R6, R0 ;  /* 0x00000006090e7223 */ /* 0x000fc80000000000 */
[----:B------:R-:W-:Y:S02]  /*08b0*/  @P1 FADD R14, RZ, -R14 ;  /* 0x8000000eff0e1221 */ /* 0x000fe40000000000 */
[----:B------:R-:W-:Y:S05]  /*08c0*/  @!P0 BRA `(.L_x_7) ;  /* 0x00000004006c8947 */ /* 0x000fea0003800000 */
[----:B------:R-:W-:-:S13]  /*08d0*/  FSETP.NEU.AND P0, PT, |R11|, +INF , PT ;  /* 0x7f8000000b00780b */ /* 0x000fda0003f0d200 */
[----:B------:R-:W-:Y:S01]  /*08e0*/  @!P0 FMUL R2, RZ, R11 ;  /* 0x0000000bff028220 */ /* 0x000fe20000400000 */
[----:B------:R-:W-:Y:S01]  /*08f0*/  @!P0 IMAD.MOV.U32 R3, RZ, RZ, RZ ;  /* 0x000000ffff038224 */ /* 0x000fe200078e00ff */
[----:B------:R-:W-:Y:S06]  /*0900*/  @!P0 BRA `(.L_x_7) ;  /* 0x00000004005c8947 */ /* 0x000fec0003800000 */
[----:B------:R-:W0:Y:S01]  /*0910*/  LDC.64 R2, c[0x4][RZ] ;  /* 0x01000000ff027b82 */ /* 0x000e220000000a00 */
[----:B------:R-:W-:Y:S01]  /*0920*/  IMAD.SHL.U32 R0, R11, 0x100, RZ ;  /* 0x000001000b007824 */ /* 0x000fe200078e00ff */
[----:B------:R-:W-:Y:S01]  /*0930*/  UMOV UR5, URZ ;  /* 0x000000ff00057c82 */ /* 0x000fe20008000000 */
[----:B------:R-:W-:Y:S02]  /*0940*/  IMAD.MOV.U32 R21, RZ, RZ, RZ ;  /* 0x000000ffff157224 */ /* 0x000fe400078e00ff */
[----:B------:R-:W-:Y:S01]  /*0950*/  IMAD.MOV.U32 R23, RZ, RZ, RZ ;  /* 0x000000ffff177224 */ /* 0x000fe200078e00ff */
[----:B------:R-:W-:-:S07]  /*0960*/  LOP3.LUT R25, R0, 0x80000000, RZ, 0xfc, !PT ;  /* 0x8000000000197812 */ /* 0x000fce00078efcff */
.L_x_8:
[----:B0-----:R-:W-:-:S06]  /*0970*/  IMAD.WIDE.U32 R6, R23, 0x4, R2 ;  /* 0x0000000417067825 */ /* 0x001fcc00078e0002 */
[----:B------:R-:W2:Y:S01]  /*0980*/  LDG.E.CONSTANT R6, desc[UR8][R6.64] ;  /* 0x0000000806067981 */ /* 0x000ea2000c1e9900 */
[C---:B------:R-:W-:Y:S01]  /*0990*/  IMAD.SHL.U32 R0, R23.reuse, 0x4, RZ ;  /* 0x0000000417007824 */ /* 0x040fe200078e00ff */
[----:B------:R-:W-:-:S04]  /*09a0*/  IADD3 R23, PT, PT, R23, 0x1, RZ ;  /* 0x0000000117177810 */ /* 0x000fc80007ffe0ff */
[C---:B------:R-:W-:Y:S02]  /*09b0*/  ISETP.EQ.AND P0, PT, R0.reuse, RZ, PT ;  /* 0x000000ff0000720c */ /* 0x040fe40003f02270 */
[C---:B------:R-:W-:Y:S02]  /*09c0*/  ISETP.EQ.AND P5, PT, R0.reuse, 0x4, PT ;  /* 0x000000040000780c */ /* 0x040fe40003fa2270 */
[C---:B------:R-:W-:Y:S02]  /*09d0*/  ISETP.EQ.AND P4, PT, R0.reuse, 0x8, PT ;  /* 0x000000080000780c */ /* 0x040fe40003f82270 */
[C---:B------:R-:W-:Y:S02]  /*09e0*/  ISETP.EQ.AND P3, PT, R0.reuse, 0xc, PT ;  /* 0x0000000c0000780c */ /* 0x040fe40003f62270 */
[C---:B------:R-:W-:Y:S02]  /*09f0*/  ISETP.EQ.AND P2, PT, R0.reuse, 0x10, PT ;  /* 0x000000100000780c */ /* 0x040fe40003f42270 */
[----:B------:R-:W-:Y:S01]  /*0a00*/  ISETP.EQ.AND P1, PT, R0, 0x14, PT ;  /* 0x000000140000780c */ /* 0x000fe20003f22270 */
[----:B--2---:R-:W-:-:S03]  /*0a10*/  IMAD.WIDE.U32 R8, R6, R25, RZ ;  /* 0x0000001906087225 */ /* 0x004fc600078e00ff */
[----:B------:R-:W-:-:S04]  /*0a20*/  IADD3 R0, P6, PT, R8, R21, RZ ;  /* 0x0000001508007210 */ /* 0x000fc80007fde0ff */
[----:B------:R-:W-:Y:S01]  /*0a30*/  IADD3.X R21, PT, PT, R9, UR5, RZ, P6, !PT ;  /* 0x0000000509157c10 */ /* 0x000fe2000b7fe4ff */
[--C-:B------:R-:W-:Y:S01]  /*0a40*/  @P0 IMAD.MOV.U32 R4, RZ, RZ, R0.reuse ;  /* 0x000000ffff040224 */ /* 0x100fe200078e0000 */
[----:B------:R-:W-:Y:S01]  /*0a50*/  ISETP.NE.AND P6, PT, R23, 0x6, PT ;  /* 0x000000061700780c */ /* 0x000fe20003fc5270 */
[--C-:B------:R-:W-:Y:S02]  /*0a60*/  @P5 IMAD.MOV.U32 R19, RZ, RZ, R0.reuse ;  /* 0x000000ffff135224 */ /* 0x100fe400078e0000 */
[--C-:B------:R-:W-:Y:S02]  /*0a70*/  @P4 IMAD.MOV.U32 R18, RZ, RZ, R0.reuse ;  /* 0x000000ffff124224 */ /* 0x100fe400078e0000 */
[--C-:B------:R-:W-:Y:S02]  /*0a80*/  @P3 IMAD.MOV.U32 R17, RZ, RZ, R0.reuse ;  /* 0x000000ffff113224 */ /* 0x100fe400078e0000 */
[--C-:B------:R-:W-:Y:S02]  /*0a90*/  @P2 IMAD.MOV.U32 R16, RZ, RZ, R0.reuse ;  /* 0x000000ffff102224 */ /* 0x100fe400078e0000 */
[----:B------:R-:W-:-:S04]  /*0aa0*/  @P1 IMAD.MOV.U32 R15, RZ, RZ, R0 ;  /* 0x000000ffff0f1224 */ /* 0x000fc800078e0000 */
[----:B------:R-:W-:Y:S05]  /*0ab0*/  @P6 BRA `(.L_x_8) ;  /* 0xfffffffc00ac6947 */ /* 0x000fea000383ffff */
        /* <DEDUP_REMOVED lines=12> */
[----:B------:R-:W-:-:S03]  /*0b80*/  ISETP.EQ.AND P5, PT, R7, 0x4, PT ;  /* 0x000000040700780c */ /* 0x000fc60003fa2270 */
[--C-:B------:R-:W-:Y:S01]  /*0b90*/  @P3 IMAD.MOV.U32 R0, RZ, RZ, R4.reuse ;  /* 0x000000ffff003224 */ /* 0x100fe200078e0004 */
[C---:B------:R-:W-:Y:S01]  /*0ba0*/  ISETP.EQ.AND P3, PT, R7.reuse, -0x4, PT ;  /* 0xfffffffc0700780c */ /* 0x040fe20003f62270 */
[----:B------:R-:W-:Y:S02]  /*0bb0*/  @P4 IMAD.MOV.U32 R2, RZ, RZ, R4 ;  /* 0x000000ffff024224 */ /* 0x000fe400078e0004 */
[--C-:B------:R-:W-:Y:S01]  /*0bc0*/  @P4 IMAD.MOV.U32 R0, RZ, RZ, R19.reuse ;  /* 0x000000ffff004224 */ /* 0x100fe200078e0013 */
[----:B------:R-:W-:Y:S01]  /*0bd0*/  ISETP.EQ.AND P4, PT, R7, RZ, PT ;  /* 0x000000ff0700720c */ /* 0x000fe20003f82270 */
[----:B------:R-:W-:Y:S01]  /*0be0*/  @P2 IMAD.MOV.U32 R2, RZ, RZ, R19 ;  /* 0x000000ffff022224 */ /* 0x000fe200078e0013 */
[----:B------:R-:W-:Y:S01]  /*0bf0*/  @P1 MOV R2, R18 ;  /* 0x0000001200021202 */ /* 0x000fe20000000f00 */
[----:B------:R-:W-:Y:S02]  /*0c00*/  @P2 IMAD.MOV.U32 R0, RZ, RZ, R18 ;  /* 0x000000ffff002224 */ /* 0x000fe400078e0012 */
[----:B------:R-:W-:-:S02]  /*0c10*/  @P1 IMAD.MOV.U32 R0, RZ, RZ, R17 ;  /* 0x000000ffff001224 */ /* 0x000fc400078e0011 */
[----:B------:R-:W-:Y:S02]  /*0c20*/  @P0 IMAD.MOV.U32 R2, RZ, RZ, R17 ;  /* 0x000000ffff020224 */ /* 0x000fe400078e0011 */
[--C-:B------:R-:W-:Y:S02]  /*0c30*/  @P0 IMAD.MOV.U32 R0, RZ, RZ, R16.reuse ;  /* 0x000000ffff000224 */ /* 0x100fe400078e0010 */
[----:B------:R-:W-:Y:S02]  /*0c40*/  @P3 IMAD.MOV.U32 R2, RZ, RZ, R16 ;  /* 0x000000ffff023224 */ /* 0x000fe400078e0010 */
[--C-:B------:R-:W-:Y:S01]  /*0c50*/  @P3 IMAD.MOV.U32 R0, RZ, RZ, R15.reuse ;  /* 0x000000ffff003224 */ /* 0x100fe200078e000f */
[----:B------:R-:W-:Y:S01]  /*0c60*/  @P4 MOV R0, R21 ;  /* 0x0000001500004202 */ /* 0x000fe20000000f00 */
[----:B------:R-:W-:Y:S02]  /*0c70*/  @P4 IMAD.MOV.U32 R2, RZ, RZ, R15 ;  /* 0x000000ffff024224 */ /* 0x000fe400078e000f */
[----:B------:R-:W-:Y:S01]  /*0c80*/  @P5 IMAD.MOV.U32 R2, RZ, RZ, R21 ;  /* 0x000000ffff025224 */ /* 0x000fe200078e0015 */
[----:B------:R-:W-:Y:S06]  /*0c90*/  @!P6 BRA `(.L_x_10) ;  /* 0x00000000002ce947 */ /* 0x000fec0003800000 */
[----:B------:R-:W-:Y:S02]  /*0ca0*/  @P2 IMAD.MOV.U32 R3, RZ, RZ, R4 ;  /* 0x000000ffff032224 */ /* 0x000fe400078e0004 */
[----:B------:R-:W-:Y:S02]  /*0cb0*/  @P1 IMAD.MOV.U32 R3, RZ, RZ, R19 ;  /* 0x000000ffff031224 */ /* 0x000fe400078e0013 */
[----:B------:R-:W-:Y:S01]  /*0cc0*/  @P0 IMAD.MOV.U32 R3, RZ, RZ, R18 ;  /* 0x000000ffff030224 */ /* 0x000fe200078e0012 */
[----:B------:R-:W-:Y:S01]  /*0cd0*/  ISETP.EQ.AND P0, PT, R7, 0x8, PT ;  /* 0x000000080700780c */ /* 0x000fe20003f02270 */
[----:B------:R-:W-:Y:S01]  /*0ce0*/  @P3 IMAD.MOV.U32 R3, RZ, RZ, R17 ;  /* 0x000000ffff033224 */ /* 0x000fe200078e0011 */
[----:B------:R-:W-:Y:S01]  /*0cf0*/  LOP3.LUT R7, R6, 0x1f, RZ, 0xc0, !PT ;  /* 0x0000001f06077812 */ /* 0x000fe200078ec0ff */
[----:B------:R-:W-:Y:S01]  /*0d00*/  @P4 IMAD.MOV.U32 R3, RZ, RZ, R16 ;  /* 0x000000ffff034224 */ /* 0x000fe200078e0010 */
[----:B------:R-:W-:Y:S02]  /*0d10*/  @P5 MOV R3, R15 ;  /* 0x0000000f00035202 */ /* 0x000fe40000000f00 */
[----:B------:R-:W-:-:S07]  /*0d20*/  SHF.L.W.U32.HI R0, R2, R7, R0 ;  /* 0x0000000702007219 */ /* 0x000fce0000010e00 */
[----:B------:R-:W-:-:S05]  /*0d30*/  @P0 IMAD.MOV.U32 R3, RZ, RZ, R21 ;  /* 0x000000ffff030224 */ /* 0x000fca00078e0015 */
[----:B------:R-:W-:-:S07]  /*0d40*/  SHF.L.W.U32.HI R2, R3, R7, R2 ;  /* 0x0000000703027219 */ /* 0x000fce0000010e02 */
.L_x_10:
[----:B------:R-:W-:Y:S05]  /*0d50*/  BSYNC.RECONVERGENT B1 ;  /* 0x0000000000017941 */ /* 0x000fea0003800200 */
.L_x_9:
        /* <DEDUP_REMOVED lines=9> */
[C---:B------:R-:W-:Y:S02]  /*0df0*/  LOP3.LUT R11, R3.reuse, R11, RZ, 0x3c, !PT ;  /* 0x0000000b030b7212 */ /* 0x040fe400078e3cff */
[----:B------:R-:W0:Y:S01]  /*0e00*/  I2F.F64.S64 R6, R6 ;  /* 0x0000000600067312 */ /* 0x000e220000301c00 */
[----:B------:R-:W-:Y:S02]  /*0e10*/  LEA.HI R3, R3, R0, RZ, 0x1 ;  /* 0x0000000003037211 */ /* 0x000fe400078f08ff */
[----:B------:R-:W-:-:S03]  /*0e20*/  ISETP.GE.AND P0, PT, R11, RZ, PT ;  /* 0x000000ff0b00720c */ /* 0x000fc60003f06270 */
[----:B------:R-:W-:-:S04]  /*0e30*/  IMAD.MOV R0, RZ, RZ, -R3 ;  /* 0x000000ffff007224 */ /* 0x000fc800078e0a03 */
[----:B------:R-:W-:Y:S01]  /*0e40*/  @!P1 IMAD.MOV.U32 R3, RZ, RZ, R0 ;  /* 0x000000ffff039224 */ /* 0x000fe200078e0000 */
[----:B0-----:R-:W-:-:S10]  /*0e50*/  DMUL R8, R6, UR6 ;  /* 0x0000000606087c28 */ /* 0x001fd40008000000 */
[----:B------:R-:W0:Y:S02]  /*0e60*/  F2F.F32.F64 R8, R8 ;  /* 0x0000000800087310 */ /* 0x000e240000301000 */
[----:B0-----:R-:W-:-:S07]  /*0e70*/  FSEL R2, -R8, R8, !P0 ;  /* 0x0000000808027208 */ /* 0x001fce0004000100 */
.L_x_7:
[----:B------:R-:W-:Y:S05]  /*0e80*/  BSYNC.RECONVERGENT B0 ;  /* 0x0000000000007941 */ /* 0x000fea0003800200 */
.L_x_6:
[----:B------:R-:W-:Y:S01]  /*0e90*/  FMUL R7, R2, R2 ;  /* 0x0000000202077220 */ /* 0x000fe20000400000 */
[C---:B------:R-:W-:Y:S01]  /*0ea0*/  LOP3.LUT R0, R3.reuse, 0x1, RZ, 0xc0, !PT ;  /* 0x0000000103007812 */ /* 0x040fe200078ec0ff */
[----:B------:R-:W-:Y:S01]  /*0eb0*/  VIADD R3, R3, 0x1 ;  /* 0x0000000103037836 */ /* 0x000fe20000000000 */
[----:B------:R-:W-:Y:S01]  /*0ec0*/  UIADD3 UR4, UPT, UPT, UR4, 0x1, URZ ;  /* 0x0000000104047890 */ /* 0x000fe2000fffe0ff */
[----:B------:R-:W-:Y:S01]  /*0ed0*/  FFMA R12, R7, R12, -0.0013887860113754868507 ;  /* 0xbab607ed070c7423 */ /* 0x000fe2000000000c */
[----:B------:R-:W-:Y:S02]  /*0ee0*/  ISETP.NE.U32.AND P0, PT, R0, 0x1, PT ;  /* 0x000000010000780c */ /* 0x000fe40003f05070 */
[----:B------:R-:W-:Y:S01]  /*0ef0*/  LOP3.LUT P1, RZ, R3, 0x2, RZ, 0xc0, !PT ;  /* 0x0000000203ff7812 */ /* 0x000fe2000782c0ff */
[----:B------:R-:W-:Y:S01]  /*0f00*/  UISETP.NE.AND UP0, UPT, UR4, 0x64, UPT ;  /* 0x000000640400788c */ /* 0x000fe2000bf05270 */
[----:B------:R-:W-:Y:S02]  /*0f10*/  FSEL R6, R13, 0.0083327032625675201416, P0 ;  /* 0x3c0885e40d067808 */ /* 0x000fe40000000000 */
[----:B------:R-:W-:-:S02]  /*0f20*/  FSEL R12, R12, -0.00019574658654164522886, P0 ;  /* 0xb94d41530c0c7808 */ /* 0x000fc40000000000 */
[----:B------:R-:W-:Y:S02]  /*0f30*/  FSEL R0, R2, 1, !P0 ;  /* 0x3f80000002007808 */ /* 0x000fe40004000000 */
[----:B------:R-:W-:Y:S01]  /*0f40*/  FSEL R9, -R10, -0.16666662693023681641, P0 ;  /* 0xbe2aaaa80a097808 */ /* 0x000fe20000000100 */
[C---:B------:R-:W-:Y:S02]  /*0f50*/  FFMA R6, R7.reuse, R12, R6 ;  /* 0x0000000c07067223 */ /* 0x040fe40000000006 */
[C---:B------:R-:W-:Y:S02]  /*0f60*/  FFMA R3, R7.reuse, R0, RZ ;  /* 0x0000000007037223 */ /* 0x040fe400000000ff */
[----:B------:R-:W-:-:S04]  /*0f70*/  FFMA R6, R7, R6, R9 ;  /* 0x0000000607067223 */ /* 0x000fc80000000009 */
[----:B------:R-:W-:-:S04]  /*0f80*/  FFMA R3, R3, R6, R0 ;  /* 0x0000000603037223 */ /* 0x000fc80000000000 */
[----:B------:R-:W-:-:S04]  /*0f90*/  @P1 FADD R3, RZ, -R3 ;  /* 0x80000003ff031221 */ /* 0x000fc80000000000 */
[----:B------:R-:W-:Y:S01]  /*0fa0*/  FFMA R11, R14, R3, 0.10000000149011611938 ;  /* 0x3dcccccd0e0b7423 */ /* 0x000fe20000000003 */
[----:B------:R-:W-:Y:S06]  /*0fb0*/  BRA.U UP0, `(.L_x_11) ;  /* 0xfffffff100447547 */ /* 0x000fec000b83ffff */
[----:B------:R-:W0:Y:S02]  /*0fc0*/  LDC.64 R2, c[0x0][0x388] ;  /* 0x0000e200ff027b82 */ /* 0x000e240000000a00 */
[----:B0-----:R-:W-:-:S05]  /*0fd0*/  IMAD.WIDE R2, R5, 0x4, R2 ;  /* 0x0000000405027825 */ /* 0x001fca00078e0202 */
[----:B------:R-:W-:Y:S01]  /*0fe0*/  STG.E desc[UR8][R2.64], R11 ;  /* 0x0000000b02007986 */ /* 0x000fe2000c101908 */
[----:B------:R-:W-:Y:S05]  /*0ff0*/  EXIT ;  /* 0x000000000000794d */ /* 0x000fea0003800000 */
.L_x_12:
        /* <DEDUP_REMOVED lines=16> */
.L_x_16:


//--------------------- .text._Z12vector_scalePKfPffi --------------------------
	.section	.text._Z12vector_scalePKfPffi,"ax",@progbits
	.align	128
        .global         _Z12vector_scalePKfPffi
        .type           _Z12vector_scalePKfPffi,@function
        .size           _Z12vector_scalePKfPffi,(.L_x_17 - _Z12vector_scalePKfPffi)
        .other          _Z12vector_scalePKfPffi,@"STO_CUDA_ENTRY STV_DEFAULT"
_Z12vector_scalePKfPffi:
.text._Z12vector_scalePKfPffi:
        /* <DEDUP_REMOVED lines=10> */
[----:B------:R-:W2:Y:S06]  /*00a0*/  LDCU UR6, c[0x0][0x390] ;  /* 0x00007200ff0677ac */ /* 0x000eac0008000800 */
[----:B------:R-:W3:Y:S01]  /*00b0*/  LDC.64 R4, c[0x0][0x388] ;  /* 0x0000e200ff047b82 */ /* 0x000ee20000000a00 */
[----:B0-----:R-:W-:-:S06]  /*00c0*/  IMAD.WIDE R2, R7, 0x4, R2 ;  /* 0x0000000407027825 */ /* 0x001fcc00078e0202 */
[----:B-1----:R-:W2:Y:S01]  /*00d0*/  LDG.E R2, desc[UR4][R2.64] ;  /* 0x0000000402027981 */ /* 0x002ea2000c1e1900 */
[----:B---3--:R-:W-:-:S04]  /*00e0*/  IMAD.WIDE R4, R7, 0x4, R4 ;  /* 0x0000000407047825 */ /* 0x008fc800078e0204 */
[----:B--2---:R-:W-:-:S05]  /*00f0*/  FMUL R7, R2, UR6 ;  /* 0x0000000602077c20 */ /* 0x004fca0008400000 */
[----:B------:R-:W-:Y:S01]  /*0100*/  STG.E desc[UR4][R4.64], R7 ;  /* 0x0000000704007986 */ /* 0x000fe2000c101904 */
[----:B------:R-:W-:Y:S05]  /*0110*/  EXIT ;  /* 0x000000000000794d */ /* 0x000fea0003800000 */
.L_x_13:
        /* <DEDUP_REMOVED lines=14> */
.L_x_17:


//--------------------- .text._Z10vector_addPKfS0_Pfi --------------------------
	.section	.text._Z10vector_addPKfS0_Pfi,"ax",@progbits
	.align	128
        .global         _Z10vector_addPKfS0_Pfi
        .type           _Z10vector_addPKfS0_Pfi,@function
        .size           _Z10vector_addPKfS0_Pfi,(.L_x_18 - _Z10vector_addPKfS0_Pfi)
        .other          _Z10vector_addPKfS0_Pfi,@"STO_CUDA_ENTRY STV_DEFAULT"
_Z10vector_addPKfS0_Pfi:
.text._Z10vector_addPKfS0_Pfi:
        /* <DEDUP_REMOVED lines=12> */
[----:B0-----:R-:W-:-:S06]  /*00c0*/  IMAD.WIDE R2, R9, 0x4, R2 ;  /* 0x0000000409027825 */ /* 0x001fcc00078e0202 */
[----:B-1----:R-:W4:Y:S01]  /*00d0*/  LDG.E R2, desc[UR4][R2.64] ;  /* 0x0000000402027981 */ /* 0x002f22000c1e1900 */
[----:B--2---:R-:W-:-:S06]  /*00e0*/  IMAD.WIDE R4, R9, 0x4, R4 ;  /* 0x0000000409047825 */ /* 0x004fcc00078e0204 */
[----:B------:R-:W4:Y:S01]  /*00f0*/  LDG.E R5, desc[UR4][R4.64] ;  /* 0x0000000404057981 */ /* 0x000f22000c1e1900 */
[----:B---3--:R-:W-:-:S04]  /*0100*/  IMAD.WIDE R6, R9, 0x4, R6 ;  /* 0x0000000409067825 */ /* 0x008fc800078e0206 */
[----:B----4-:R-:W-:-:S05]  /*0110*/  FADD R9, R2, R5 ;  /* 0x0000000502097221 */ /* 0x010fca0000000000 */
[----:B------:R-:W-:Y:S01]  /*0120*/  STG.E desc[UR4][R6.64], R9 ;  /* 0x0000000906007986 */ /* 0x000fe2000c101904 */
[----:B------:R-:W-:Y:S05]  /*0130*/  EXIT ;  /* 0x000000000000794d */ /* 0x000fea0003800000 */
.L_x_14:
        /* <DEDUP_REMOVED lines=12> */
.L_x_18:


//--------------------- .nv.global.init           --------------------------
	.section	.nv.global.init,"aw",@progbits
	.align	4
.nv.global.init:
	.type		__cudart_i2opi_f,@object
	.size		__cudart_i2opi_f,(.L_0 - __cudart_i2opi_f)
__cudart_i2opi_f:
        /*0000*/ 	.byte	0x41, 0x90, 0x43, 0x3c, 0x99, 0x95, 0x62, 0xdb, 0xc0, 0xdd, 0x34, 0xf5, 0xd1, 0x57, 0x27, 0xfc
        /*0010*/ 	.byte	0x29, 0x15, 0x44, 0x4e, 0x6e, 0x83, 0xf9, 0xa2
.L_0:


//--------------------- .nv.shared.reserved.0     --------------------------
	.section	.nv.shared.reserved.0,"aw",@nobits
	.weak		__nv_reservedSMEM_offset_0_alias
	.size		__nv_reservedSMEM_offset_0_alias, 0, 64
	.other		__nv_reservedSMEM_offset_0_alias,@"STO_CUDA_RESERVED_SHARED STV_DEFAULT"
__nv_reservedSMEM_offset_0_alias:
	.zero		0
	.zero		64


//--------------------- .nv.constant0._Z10vector_fmaPKfS0_S0_Pfi --------------------------
	.section	.nv.constant0._Z10vector_fmaPKfS0_S0_Pfi,"a",@progbits
	.sectionflags	@""
	.align	4
.nv.constant0._Z10vector_fmaPKfS0_S0_Pfi:
	.zero		932


//--------------------- .nv.constant0._Z14vector_computePKfPfi --------------------------
	.section	.nv.constant0._Z14vector_computePKfPfi,"a",@progbits
	.sectionflags	@""
	.align	4
.nv.constant0._Z14vector_computePKfPfi:
	.zero		916


//--------------------- .nv.constant0._Z12vector_scalePKfPffi --------------------------
	.section	.nv.constant0._Z12vector_scalePKfPffi,"a",@progbits
	.sectionflags	@""
	.align	4
.nv.constant0._Z12vector_scalePKfPffi:
	.zero		920


//--------------------- .nv.constant0._Z10vector_addPKfS0_Pfi --------------------------
	.section	.nv.constant0._Z10vector_addPKfS0_Pfi,"a",@progbits
	.sectionflags	@""
	.align	4
.nv.constant0._Z10vector_addPKfS0_Pfi:
	.zero		924


//--------------------- SYMBOLS --------------------------

	.type		.nv.reservedSmem.offset0,@object
	.size		.nv.reservedSmem.offset0,0x4
